	.headerflags	@"EF_CUDA_TEXMODE_UNIFIED EF_CUDA_64BIT_ADDRESS EF_CUDA_SM89 EF_CUDA_VIRTUAL_SM(EF_CUDA_SM89)"
	.elftype	@"ET_EXEC"


//--------------------- .nv.info                  --------------------------
	.section	.nv.info,"",@"SHT_CUDA_INFO"
	.align	4


	//----- nvinfo : EIATTR_REGCOUNT
	.align		4
        /*0000*/ 	.byte	0x04, 0x2f
        /*0002*/ 	.short	(.L_1 - .L_0)
	.align		4
.L_0:
        /*0004*/ 	.word	index@(triton__0d1d2d3d4de5de)
        /*0008*/ 	.word	0x00000080


	//----- nvinfo : EIATTR_MAX_STACK_SIZE
	.align		4
.L_1:
        /*000c*/ 	.byte	0x04, 0x23
        /*000e*/ 	.short	(.L_3 - .L_2)
	.align		4
.L_2:
        /*0010*/ 	.word	index@(triton__0d1d2d3d4de5de)
        /*0014*/ 	.word	0x00000000


	//----- nvinfo : EIATTR_MIN_STACK_SIZE
	.align		4
.L_3:
        /*0018*/ 	.byte	0x04, 0x12
        /*001a*/ 	.short	(.L_5 - .L_4)
	.align		4
.L_4:
        /*001c*/ 	.word	index@(triton__0d1d2d3d4de5de)
        /*0020*/ 	.word	0x00000000


	//----- nvinfo : EIATTR_FRAME_SIZE
	.align		4
.L_5:
        /*0024*/ 	.byte	0x04, 0x11
        /*0026*/ 	.short	(.L_7 - .L_6)
	.align		4
.L_6:
        /*0028*/ 	.word	index@(triton__0d1d2d3d4de5de)
        /*002c*/ 	.word	0x00000000
.L_7:


//--------------------- .nv.info.triton__0d1d2d3d4de5de --------------------------
	.section	.nv.info.triton__0d1d2d3d4de5de,"",@"SHT_CUDA_INFO"
	.align	4


	//----- nvinfo : EIATTR_CUDA_API_VERSION
	.align		4
        /*0000*/ 	.byte	0x04, 0x37
        /*0002*/ 	.short	(.L_9 - .L_8)
.L_8:
        /*0004*/ 	.word	0x0000007b


	//----- nvinfo : EIATTR_PARAM_CBANK
	.align		4
.L_9:
        /*0008*/ 	.byte	0x04, 0x0a
        /*000a*/ 	.short	(.L_11 - .L_10)
	.align		4
.L_10:
        /*000c*/ 	.word	index@(.nv.constant0.triton__0d1d2d3d4de5de)
        /*0010*/ 	.short	0x0160
        /*0012*/ 	.short	0x0028


	//----- nvinfo : EIATTR_CBANK_PARAM_SIZE
	.align		4
.L_11:
        /*0014*/ 	.byte	0x03, 0x19
        /*0016*/ 	.short	0x0028


	//----- nvinfo : EIATTR_KPARAM_INFO
	.align		4
        /*0018*/ 	.byte	0x04, 0x17
        /*001a*/ 	.short	(.L_13 - .L_12)
.L_12:
        /*001c*/ 	.word	0x00000000
        /*0020*/ 	.short	0x0005
        /*0022*/ 	.short	0x0024
        /*0024*/ 	.byte	0x00, 0xf0, 0x11, 0x00


	//----- nvinfo : EIATTR_KPARAM_INFO
	.align		4
.L_13:
        /*0028*/ 	.byte	0x04, 0x17
        /*002a*/ 	.short	(.L_15 - .L_14)
.L_14:
        /*002c*/ 	.word	0x00000000
        /*0030*/ 	.short	0x0004
        /*0032*/ 	.short	0x0020
        /*0034*/ 	.byte	0x00, 0xf0, 0x11, 0x00


	//----- nvinfo : EIATTR_KPARAM_INFO
	.align		4
.L_15:
        /*0038*/ 	.byte	0x04, 0x17
        /*003a*/ 	.short	(.L_17 - .L_16)
.L_16:
        /*003c*/ 	.word	0x00000000
        /*0040*/ 	.short	0x0003
        /*0042*/ 	.short	0x0018
        /*0044*/ 	.byte	0x00, 0xf0, 0x21, 0x00


	//----- nvinfo : EIATTR_KPARAM_INFO
	.align		4
.L_17:
        /*0048*/ 	.byte	0x04, 0x17
        /*004a*/ 	.short	(.L_19 - .L_18)
.L_18:
        /*004c*/ 	.word	0x00000000
        /*0050*/ 	.short	0x0002
        /*0052*/ 	.short	0x0010
        /*0054*/ 	.byte	0x00, 0xf0, 0x21, 0x00


	//----- nvinfo : EIATTR_KPARAM_INFO
	.align		4
.L_19:
        /*0058*/ 	.byte	0x04, 0x17
        /*005a*/ 	.short	(.L_21 - .L_20)
.L_20:
        /*005c*/ 	.word	0x00000000
        /*0060*/ 	.short	0x0001
        /*0062*/ 	.short	0x0008
        /*0064*/ 	.byte	0x00, 0xf0, 0x21, 0x00


	//----- nvinfo : EIATTR_KPARAM_INFO
	.align		4
.L_21:
        /*0068*/ 	.byte	0x04, 0x17
        /*006a*/ 	.short	(.L_23 - .L_22)
.L_22:
        /*006c*/ 	.word	0x00000000
        /*0070*/ 	.short	0x0000
        /*0072*/ 	.short	0x0000
        /*0074*/ 	.byte	0x00, 0xf0, 0x21, 0x00


	//----- nvinfo : EIATTR_MAXREG_COUNT
	.align		4
.L_23:
        /*0078*/ 	.byte	0x03, 0x1b
        /*007a*/ 	.short	0x00ff


	//----- nvinfo : EIATTR_EXIT_INSTR_OFFSETS
	.align		4
        /*007c*/ 	.byte	0x04, 0x1c
        /*007e*/ 	.short	(.L_25 - .L_24)


	//   ....[0]....
.L_24:
        /*0080*/ 	.word	0x00004260


	//   ....[1]....
        /*0084*/ 	.word	0x000042b0


	//----- nvinfo : EIATTR_MAX_THREADS
	.align		4
.L_25:
        /*0088*/ 	.byte	0x04, 0x05
        /*008a*/ 	.short	(.L_27 - .L_26)
.L_26:
        /*008c*/ 	.word	0x00000100
        /*0090*/ 	.word	0x00000001
        /*0094*/ 	.word	0x00000001
.L_27:


//--------------------- .nv.rel.action            --------------------------
	.section	.nv.rel.action,"",@"SHT_CUDA_RELOCINFO"
	.align	8
	.sectionentsize	8
        /*0000*/ 	.byte	0x73, 0x00, 0x00, 0x00, 0x00, 0x00, 0x00, 0x00, 0x00, 0x00, 0x00, 0x11, 0x25, 0x00, 0x05, 0x36


//--------------------- .nv.constant0.triton__0d1d2d3d4de5de --------------------------
	.section	.nv.constant0.triton__0d1d2d3d4de5de,"a",@progbits
	.align	4
.nv.constant0.triton__0d1d2d3d4de5de:
	.zero		392


//--------------------- .text.triton__0d1d2d3d4de5de --------------------------
	.section	.text.triton__0d1d2d3d4de5de,"ax",@progbits
	.sectionflags	@"SHF_BARRIERS=1"
	.sectioninfo	@"SHI_REGISTERS=128"
	.align	128
        .global         triton__0d1d2d3d4de5de
        .type           triton__0d1d2d3d4de5de,@function
        .size           triton__0d1d2d3d4de5de,(.L_x_1 - triton__0d1d2d3d4de5de)
        .other          triton__0d1d2d3d4de5de,@"STO_CUDA_ENTRY STV_DEFAULT"
triton__0d1d2d3d4de5de:
.text.triton__0d1d2d3d4de5de:
[----:B------:R-:W-:-:S02]  /*0000*/  IMAD.MOV.U32 R1, RZ, RZ, c[0x0][0x28] ;  /* 0x00000a00ff017624 */ /* 0x000fc400078e00ff */
[----:B------:R-:W0:Y:S01]  /*0010*/  S2R R2, SR_TID.X ;  /* 0x0000000000027919 */ /* 0x000e220000002100 */
[----:B------:R-:W-:Y:S01]  /*0020*/  IMAD.MOV.U32 R13, RZ, RZ, 0x2 ;  /* 0x00000002ff0d7424 */ /* 0x000fe200078e00ff */
[----:B------:R-:W-:Y:S01]  /*0030*/  CS2R R24, SRZ ;  /* 0x0000000000187805 */ /* 0x000fe2000001ff00 */
[----:B------:R-:W-:Y:S01]  /*0040*/  CS2R R26, SRZ ;  /* 0x00000000001a7805 */ /* 0x000fe2000001ff00 */
[----:B------:R-:W1:Y:S01]  /*0050*/  S2R R11, SR_CTAID.Y ;  /* 0x00000000000b7919 */ /* 0x000e620000002600 */
[----:B------:R-:W-:-:S03]  /*0060*/  ULDC.64 UR4, c[0x0][0x118] ;  /* 0x0000460000047ab9 */ /* 0x000fc60000000a00 */
[----:B------:R-:W2:Y:S01]  /*0070*/  S2R R6, SR_CTAID.X ;  /* 0x0000000000067919 */ /* 0x000ea20000002500 */
[----:B0-----:R-:W-:Y:S01]  /*0080*/  IMAD.SHL.U32 R0, R2, 0x8, RZ ;  /* 0x0000000802007824 */ /* 0x001fe200078e00ff */
[----:B------:R-:W-:Y:S01]  /*0090*/  SHF.R.U32.HI R4, RZ, 0x5, R2 ;  /* 0x00000005ff047819 */ /* 0x000fe20000011602 */
[----:B-1----:R-:W-:-:S03]  /*00a0*/  IMAD.SHL.U32 R7, R11, 0x10, RZ ;  /* 0x000000100b077824 */ /* 0x002fc600078e00ff */
[----:B------:R-:W-:Y:S02]  /*00b0*/  LOP3.LUT R12, R0, 0x8, RZ, 0xc0, !PT ;  /* 0x00000008000c7812 */ /* 0x000fe400078ec0ff */
[----:B------:R-:W-:Y:S02]  /*00c0*/  SGXT.U32 R4, R4, 0x3 ;  /* 0x000000030404781a */ /* 0x000fe40000000000 */
[----:B------:R-:W-:Y:S02]  /*00d0*/  LOP3.LUT R10, R7, R12, RZ, 0xfc, !PT ;  /* 0x0000000c070a7212 */ /* 0x000fe400078efcff */
[----:B------:R-:W-:Y:S01]  /*00e0*/  SHF.R.U32.HI R0, RZ, 0x1, R2 ;  /* 0x00000001ff007819 */ /* 0x000fe20000011602 */
[----:B------:R-:W-:Y:S01]  /*00f0*/  IMAD.SHL.U32 R3, R4, 0x10, RZ ;  /* 0x0000001004037824 */ /* 0x000fe200078e00ff */
[----:B------:R-:W-:Y:S02]  /*0100*/  SHF.R.S32.HI R5, RZ, 0x1f, R10 ;  /* 0x0000001fff057819 */ /* 0x000fe4000001140a */
[----:B------:R-:W-:-:S02]  /*0110*/  SGXT.U32 R0, R0, 0x4 ;  /* 0x000000040000781a */ /* 0x000fc40000000000 */
[----:B------:R-:W-:Y:S02]  /*0120*/  LEA.HI R8, R5, R10, RZ, 0xb ;  /* 0x0000000a05087211 */ /* 0x000fe400078f58ff */
[----:B--2---:R-:W-:Y:S02]  /*0130*/  SHF.L.U32 R6, R6, 0x8, RZ ;  /* 0x0000000806067819 */ /* 0x004fe400000006ff */
[----:B------:R-:W-:Y:S01]  /*0140*/  LOP3.LUT R5, R3, R0, RZ, 0xfc, !PT ;  /* 0x0000000003057212 */ /* 0x000fe200078efcff */
[C---:B------:R-:W-:Y:S01]  /*0150*/  IMAD.SHL.U32 R9, R8.reuse, 0x200, RZ ;  /* 0x0000020008097824 */ /* 0x040fe200078e00ff */
[----:B------:R-:W-:Y:S02]  /*0160*/  LOP3.LUT R3, R8, 0xfffff800, RZ, 0xc0, !PT ;  /* 0xfffff80008037812 */ /* 0x000fe400078ec0ff */
[----:B------:R-:W-:Y:S02]  /*0170*/  LOP3.LUT R0, R6, R5, RZ, 0xfc, !PT ;  /* 0x0000000506007212 */ /* 0x000fe400078efcff */
[----:B------:R-:W-:Y:S01]  /*0180*/  LOP3.LUT R17, R9, 0xfff00000, RZ, 0xc0, !PT ;  /* 0xfff0000009117812 */ /* 0x000fe200078ec0ff */
[----:B------:R-:W-:Y:S01]  /*0190*/  IMAD.IADD R10, R10, 0x1, -R3 ;  /* 0x000000010a0a7824 */ /* 0x000fe200078e0a03 */
[----:B------:R-:W-:-:S02]  /*01a0*/  ISETP.GE.AND P1, PT, R0, 0x100, PT ;  /* 0x000001000000780c */ /* 0x000fc40003f26270 */
[----:B------:R-:W-:Y:S01]  /*01b0*/  LOP3.LUT R14, R6, 0x80, R5, 0xfe, !PT ;  /* 0x00000080060e7812 */ /* 0x000fe200078efe05 */
[----:B------:R-:W-:-:S03]  /*01c0*/  IMAD R15, R0, 0x800, R17 ;  /* 0x00000800000f7824 */ /* 0x000fc600078e0211 */
[C---:B------:R-:W-:Y:S01]  /*01d0*/  ISETP.GE.AND P3, PT, R14.reuse, 0x100, PT ;  /* 0x000001000e00780c */ /* 0x040fe20003f66270 */
[----:B------:R-:W-:Y:S01]  /*01e0*/  IMAD R17, R14, 0x800, R17 ;  /* 0x000008000e117824 */ /* 0x000fe200078e0211 */
[----:B------:R-:W-:-:S05]  /*01f0*/  IADD3 R8, R10, R15, RZ ;  /* 0x0000000f0a087210 */ /* 0x000fca0007ffe0ff */
[----:B------:R-:W-:-:S05]  /*0200*/  IMAD.WIDE R8, R8, R13, c[0x0][0x160] ;  /* 0x0000580008087625 */ /* 0x000fca00078e020d */
[----:B------:R0:W2:Y:S01]  /*0210*/  @!P1 LDG.E.EL.128 R24, [R8.64] ;  /* 0x0000000408189981 */ /* 0x0000a2000c2e1d00 */
[----:B------:R-:W-:Y:S01]  /*0220*/  IMAD.IADD R18, R10, 0x1, R17 ;  /* 0x000000010a127824 */ /* 0x000fe200078e0211 */
[----:B------:R-:W-:Y:S01]  /*0230*/  CS2R R20, SRZ ;  /* 0x0000000000147805 */ /* 0x000fe2000001ff00 */
[----:B------:R-:W-:Y:S02]  /*0240*/  CS2R R22, SRZ ;  /* 0x0000000000167805 */ /* 0x000fe4000001ff00 */
[----:B------:R-:W-:-:S05]  /*0250*/  IMAD.WIDE R18, R18, R13, c[0x0][0x160] ;  /* 0x0000580012127625 */ /* 0x000fca00078e020d */
[----:B------:R-:W3:Y:S01]  /*0260*/  @!P3 LDG.E.EL.128 R20, [R18.64] ;  /* 0x000000041214b981 */ /* 0x000ee2000c2e1d00 */
[----:B------:R-:W-:Y:S01]  /*0270*/  SHF.R.S32.HI R16, RZ, 0x1b, R11 ;  /* 0x0000001bff107819 */ /* 0x000fe2000001140b */
[----:B------:R-:W-:Y:S01]  /*0280*/  IMAD R94, R12, 0x101, R5 ;  /* 0x000001010c5e7824 */ /* 0x000fe200078e0205 */
[C---:B------:R-:W-:Y:S01]  /*0290*/  LOP3.LUT R95, R7.reuse, R4, RZ, 0xfc, !PT ;  /* 0x00000004075f7212 */ /* 0x040fe200078efcff */
[----:B------:R-:W-:Y:S01]  /*02a0*/  CS2R R52, SRZ ;  /* 0x0000000000347805 */ /* 0x000fe2000001ff00 */
[----:B------:R-:W-:Y:S01]  /*02b0*/  SGXT R16, R16, 0x1 ;  /* 0x000000011010781a */ /* 0x000fe20000000200 */
[----:B------:R-:W-:Y:S01]  /*02c0*/  IMAD.SHL.U32 R94, R94, 0x2, RZ ;  /* 0x000000025e5e7824 */ /* 0x000fe200078e00ff */
[----:B------:R-:W-:Y:S01]  /*02d0*/  LOP3.LUT R77, R7, 0x8, R4, 0xfe, !PT ;  /* 0x00000008074d7812 */ /* 0x000fe200078efe04 */
[----:B------:R-:W-:Y:S01]  /*02e0*/  CS2R R54, SRZ ;  /* 0x0000000000367805 */ /* 0x000fe2000001ff00 */
[C---:B------:R-:W-:Y:S01]  /*02f0*/  LEA.HI R3, R16.reuse, R95, RZ, 0xb ;  /* 0x0000005f10037211 */ /* 0x040fe200078f58ff */
[----:B------:R-:W-:Y:S01]  /*0300*/  CS2R R48, SRZ ;  /* 0x0000000000307805 */ /* 0x000fe2000001ff00 */
[----:B------:R-:W-:-:S02]  /*0310*/  LEA.HI R16, R16, R77, RZ, 0xb ;  /* 0x0000004d10107211 */ /* 0x000fc400078f58ff */
[----:B0-----:R-:W-:Y:S02]  /*0320*/  LOP3.LUT R8, R3, 0xfff800, RZ, 0xc0, !PT ;  /* 0x00fff80003087812 */ /* 0x001fe400078ec0ff */
[----:B------:R-:W-:Y:S02]  /*0330*/  LOP3.LUT R3, R2, 0x1f, RZ, 0xc0, !PT ;  /* 0x0000001f02037812 */ /* 0x000fe400078ec0ff */
[----:B------:R-:W-:Y:S01]  /*0340*/  LOP3.LUT R16, R16, 0xfff800, RZ, 0xc0, !PT ;  /* 0x00fff80010107812 */ /* 0x000fe200078ec0ff */
[----:B------:R-:W-:-:S03]  /*0350*/  IMAD.IADD R95, R95, 0x1, -R8 ;  /* 0x000000015f5f7824 */ /* 0x000fc600078e0a08 */
[----:B------:R-:W-:Y:S01]  /*0360*/  IADD3 R77, R77, -R16, RZ ;  /* 0x800000104d4d7210 */ /* 0x000fe20007ffe0ff */
[----:B------:R-:W-:Y:S01]  /*0370*/  CS2R R50, SRZ ;  /* 0x0000000000327805 */ /* 0x000fe2000001ff00 */
[----:B--2---:R-:W-:Y:S01]  /*0380*/  SHF.R.U32.HI R9, RZ, 0x10, R24 ;  /* 0x00000010ff097819 */ /* 0x004fe20000011618 */
[----:B------:R0:W-:Y:S01]  /*0390*/  STS.U16 [R94+0x404], R25 ;  /* 0x000404195e007388 */ /* 0x0001e20000000400 */
[----:B------:R-:W-:Y:S02]  /*03a0*/  SHF.R.U32.HI R29, RZ, 0x10, R25 ;  /* 0x00000010ff1d7819 */ /* 0x000fe40000011619 */
[----:B------:R-:W-:Y:S01]  /*03b0*/  SHF.R.U32.HI R33, RZ, 0x10, R27 ;  /* 0x00000010ff217819 */ /* 0x000fe2000001161b */
[----:B------:R1:W-:Y:S01]  /*03c0*/  STS.U16 [R94+0x202], R9 ;  /* 0x000202095e007388 */ /* 0x0003e20000000400 */
[----:B------:R-:W-:-:S03]  /*03d0*/  SHF.R.U32.HI R31, RZ, 0x10, R26 ;  /* 0x00000010ff1f7819 */ /* 0x000fc6000001161a */
[----:B------:R2:W-:Y:S01]  /*03e0*/  STS.U16 [R94+0xc0c], R27 ;  /* 0x000c0c1b5e007388 */ /* 0x0005e20000000400 */
[----:B---3--:R-:W-:Y:S02]  /*03f0*/  SHF.R.U32.HI R19, RZ, 0x10, R21 ;  /* 0x00000010ff137819 */ /* 0x008fe40000011615 */
[----:B------:R-:W-:Y:S01]  /*0400*/  SHF.R.U32.HI R11, RZ, 0x10, R20 ;  /* 0x00000010ff0b7819 */ /* 0x000fe20000011614 */
[----:B------:R3:W-:Y:S01]  /*0410*/  STS.U16 [R94], R24 ;  /* 0x000000185e007388 */ /* 0x0007e20000000400 */
[----:B0-----:R-:W-:Y:S01]  /*0420*/  SHF.R.U32.HI R25, RZ, 0x10, R22 ;  /* 0x00000010ff197819 */ /* 0x001fe20000011616 */
[----:B-1----:R-:W-:Y:S02]  /*0430*/  IMAD.SHL.U32 R9, R3, 0x8, RZ ;  /* 0x0000000803097824 */ /* 0x002fe400078e00ff */
[----:B------:R0:W-:Y:S02]  /*0440*/  STS.U16 [R94+0x706], R19 ;  /* 0x000706135e007388 */ /* 0x0001e40000000400 */
[----:B------:R-:W-:Y:S01]  /*0450*/  IMAD.IADD R8, R9, 0x1, R6 ;  /* 0x0000000109087824 */ /* 0x000fe200078e0206 */
[----:B--2---:R-:W-:Y:S01]  /*0460*/  SHF.R.U32.HI R27, RZ, 0x10, R23 ;  /* 0x00000010ff1b7819 */ /* 0x004fe20000011617 */
[----:B------:R-:W-:Y:S02]  /*0470*/  STS.U16 [R94+0x808], R26 ;  /* 0x0008081a5e007388 */ /* 0x000fe40000000400 */
[--C-:B------:R-:W-:Y:S01]  /*0480*/  IMAD R18, R95, 0x100, R8.reuse ;  /* 0x000001005f127824 */ /* 0x100fe200078e0208 */
[----:B------:R-:W-:Y:S01]  /*0490*/  ISETP.GE.AND P0, PT, R8, 0x100, PT ;  /* 0x000001000800780c */ /* 0x000fe20003f06270 */
[----:B------:R-:W-:Y:S01]  /*04a0*/  STS.U16 [R94+0x606], R29 ;  /* 0x0006061d5e007388 */ /* 0x000fe20000000400 */
[----:B---3--:R-:W-:-:S02]  /*04b0*/  IMAD R24, R77, 0x100, R8 ;  /* 0x000001004d187824 */ /* 0x008fc400078e0208 */
[-C--:B0-----:R-:W-:Y:S01]  /*04c0*/  IMAD.WIDE R18, R18, R13.reuse, c[0x0][0x168] ;  /* 0x00005a0012127625 */ /* 0x081fe200078e020d */
[----:B------:R-:W-:Y:S04]  /*04d0*/  STS.U16 [R94+0xa0a], R31 ;  /* 0x000a0a1f5e007388 */ /* 0x000fe80000000400 */
        /* <DEDUP_REMOVED lines=8> */
[----:B------:R-:W-:Y:S06]  /*0560*/  BAR.SYNC 0x0 ;  /* 0x0000000000007b1d */ /* 0x000fec0000000000 */
[----:B------:R0:W2:Y:S01]  /*0570*/  @!P0 LDG.E.EL.128 R52, [R18.64] ;  /* 0x0000000412348981 */ /* 0x0000a2000c2e1d00 */
[----:B------:R-:W-:-:S05]  /*0580*/  IMAD.WIDE R24, R24, R13, c[0x0][0x168] ;  /* 0x00005a0018187625 */ /* 0x000fca00078e020d */
[----:B------:R1:W3:Y:S01]  /*0590*/  @!P0 LDG.E.EL.128 R48, [R24.64] ;  /* 0x0000000418308981 */ /* 0x0002e2000c2e1d00 */
[----:B------:R-:W-:Y:S01]  /*05a0*/  IADD3 R11, R9, 0x1, RZ ;  /* 0x00000001090b7810 */ /* 0x000fe20007ffe0ff */
[----:B------:R-:W-:Y:S01]  /*05b0*/  IMAD R3, R3, 0xc0, RZ ;  /* 0x000000c003037824 */ /* 0x000fe200078e02ff */
[----:B------:R-:W-:Y:S01]  /*05c0*/  CS2R R40, SRZ ;  /* 0x0000000000287805 */ /* 0x000fe2000001ff00 */
[----:B------:R-:W-:Y:S01]  /*05d0*/  IMAD R22, R4, 0x101, R9 ;  /* 0x0000010104167824 */ /* 0x000fe200078e0209 */
[----:B------:R-:W-:Y:S01]  /*05e0*/  LOP3.LUT R9, R14, 0xffffff80, RZ, 0xc0, !PT ;  /* 0xffffff800e097812 */ /* 0x000fe200078ec0ff */
[----:B------:R-:W-:Y:S01]  /*05f0*/  IMAD R11, R11, 0x18, RZ ;  /* 0x000000180b0b7824 */ /* 0x000fe200078e02ff */
[-C--:B------:R-:W-:Y:S01]  /*0600*/  LOP3.LUT R3, R3, R4.reuse, RZ, 0xfc, !PT ;  /* 0x0000000403037212 */ /* 0x080fe200078efcff */
[----:B------:R-:W-:Y:S01]  /*0610*/  IMAD R5, R5, 0x18, R12 ;  /* 0x0000001805057824 */ /* 0x000fe200078e020c */
[----:B------:R-:W-:Y:S01]  /*0620*/  SHF.L.U32 R22, R22, 0x1, RZ ;  /* 0x0000000116167819 */ /* 0x000fe200000006ff */
[----:B------:R-:W-:Y:S01]  /*0630*/  CS2R R42, SRZ ;  /* 0x00000000002a7805 */ /* 0x000fe2000001ff00 */
[----:B------:R-:W-:Y:S01]  /*0640*/  LOP3.LUT R21, R11, R4, RZ, 0xfc, !PT ;  /* 0x000000040b157212 */ /* 0x000fe200078efcff */
[----:B------:R-:W-:Y:S01]  /*0650*/  IMAD.SHL.U32 R65, R3, 0x2, RZ ;  /* 0x0000000203417824 */ /* 0x000fe200078e00ff */
[----:B------:R-:W-:Y:S01]  /*0660*/  ISETP.NE.AND P2, PT, R9, 0x80, PT ;  /* 0x000000800900780c */ /* 0x000fe20003f45270 */
[----:B------:R-:W-:Y:S01]  /*0670*/  LDS.U16 R71, [R22] ;  /* 0x0000000016477984 */ /* 0x000fe20000000400 */
[----:B------:R-:W-:Y:S01]  /*0680*/  CS2R R44, SRZ ;  /* 0x00000000002c7805 */ /* 0x000fe2000001ff00 */
[----:B------:R-:W-:Y:S01]  /*0690*/  IMAD.SHL.U32 R12, R21, 0x2, RZ ;  /* 0x00000002150c7824 */ /* 0x000fe200078e00ff */
[----:B------:R-:W-:Y:S01]  /*06a0*/  CS2R R46, SRZ ;  /* 0x00000000002e7805 */ /* 0x000fe2000001ff00 */
[----:B------:R-:W-:Y:S04]  /*06b0*/  LDS.U16 R67, [R22+0x2] ;  /* 0x0000020016437984 */ /* 0x000fe80000000400 */
[----:B------:R-:W-:Y:S04]  /*06c0*/  LDS.U16 R11, [R22+0x4] ;  /* 0x00000400160b7984 */ /* 0x000fe80000000400 */
[----:B------:R-:W-:Y:S04]  /*06d0*/  LDS.U16 R66, [R22+0x6] ;  /* 0x0000060016427984 */ /* 0x000fe80000000400 */
[----:B------:R-:W-:Y:S04]  /*06e0*/  LDS.U16 R68, [R22+0x8] ;  /* 0x0000080016447984 */ /* 0x000fe80000000400 */
[----:B------:R-:W-:Y:S04]  /*06f0*/  LDS.U16 R64, [R22+0xa] ;  /* 0x00000a0016407984 */ /* 0x000fe80000000400 */
[----:B------:R-:W-:Y:S04]  /*0700*/  LDS.U16 R20, [R22+0xc] ;  /* 0x00000c0016147984 */ /* 0x000fe80000000400 */
[----:B0-----:R-:W-:Y:S04]  /*0710*/  LDS.U16 R18, [R22+0xe] ;  /* 0x00000e0016127984 */ /* 0x001fe80000000400 */
[----:B------:R-:W-:Y:S04]  /*0720*/  LDS.U16 R19, [R22+0x1010] ;  /* 0x0010100016137984 */ /* 0x000fe80000000400 */
[----:B------:R-:W-:Y:S04]  /*0730*/  LDS.U16 R72, [R22+0x1012] ;  /* 0x0010120016487984 */ /* 0x000fe80000000400 */
[----:B------:R-:W-:Y:S04]  /*0740*/  LDS.U16 R23, [R22+0x1014] ;  /* 0x0010140016177984 */ /* 0x000fe80000000400 */
[----:B------:R-:W-:Y:S04]  /*0750*/  LDS.U16 R69, [R22+0x1016] ;  /* 0x0010160016457984 */ /* 0x000fe80000000400 */
[----:B------:R-:W-:Y:S04]  /*0760*/  LDS.U16 R73, [R22+0x1018] ;  /* 0x0010180016497984 */ /* 0x000fe80000000400 */
[----:B------:R-:W-:Y:S04]  /*0770*/  LDS.U16 R9, [R22+0x101a] ;  /* 0x00101a0016097984 */ /* 0x000fe80000000400 */
[----:B------:R-:W-:Y:S04]  /*0780*/  LDS.U16 R3, [R22+0x101c] ;  /* 0x00101c0016037984 */ /* 0x000fe80000000400 */
[----:B------:R-:W-:Y:S04]  /*0790*/  LDS.U16 R70, [R22+0x101e] ;  /* 0x00101e0016467984 */ /* 0x000fe80000000400 */
[----:B------:R-:W-:Y:S06]  /*07a0*/  BAR.SYNC 0x0 ;  /* 0x0000000000007b1d */ /* 0x000fec0000000000 */
[----:B------:R-:W-:-:S05]  /*07b0*/  IADD3 R56, R17, -0x40000, R10 ;  /* 0xfffc000011387810 */ /* 0x000fca0007ffe00a */
[----:B------:R-:W-:Y:S01]  /*07c0*/  IMAD.WIDE R56, R56, R13, c[0x0][0x160] ;  /* 0x0000580038387625 */ /* 0x000fe200078e020d */
[----:B--2---:R-:W-:Y:S01]  /*07d0*/  PRMT R16, R52, 0x7632, R16 ;  /* 0x0000763234107816 */ /* 0x004fe20000000010 */
[----:B------:R-:W-:Y:S01]  /*07e0*/  STS.U16 [R65], R52 ;  /* 0x0000003441007388 */ /* 0x000fe20000000400 */
[----:B-1----:R-:W-:Y:S02]  /*07f0*/  PRMT R24, R53, 0x7632, R24 ;  /* 0x0000763235187816 */ /* 0x002fe40000000018 */
[----:B------:R-:W-:Y:S01]  /*0800*/  PRMT R25, R54, 0x7632, R25 ;  /* 0x0000763236197816 */ /* 0x000fe20000000019 */
[----:B------:R0:W-:Y:S01]  /*0810*/  STS.U16 [R12], R16 ;  /* 0x000000100c007388 */ /* 0x0001e20000000400 */
[----:B------:R-:W-:Y:S02]  /*0820*/  PRMT R26, R55, 0x7632, R26 ;  /* 0x00007632371a7816 */ /* 0x000fe4000000001a */
[----:B---3--:R-:W-:Y:S01]  /*0830*/  PRMT R29, R49, 0x7632, R29 ;  /* 0x00007632311d7816 */ /* 0x008fe2000000001d */
[----:B------:R-:W-:Y:S01]  /*0840*/  STS.U16 [R12+0x60], R24 ;  /* 0x000060180c007388 */ /* 0x000fe20000000400 */
[----:B------:R-:W-:-:S02]  /*0850*/  PRMT R31, R50, 0x7632, R31 ;  /* 0x00007632321f7816 */ /* 0x000fc4000000001f */
[----:B------:R-:W-:Y:S01]  /*0860*/  PRMT R27, R48, 0x7632, R27 ;  /* 0x00007632301b7816 */ /* 0x000fe2000000001b */
[----:B------:R1:W-:Y:S01]  /*0870*/  STS.U16 [R12+0xc0], R25 ;  /* 0x0000c0190c007388 */ /* 0x0003e20000000400 */
[----:B------:R-:W-:Y:S02]  /*0880*/  PRMT R32, R51, 0x7632, R32 ;  /* 0x0000763233207816 */ /* 0x000fe40000000020 */
[----:B0-----:R-:W-:Y:S01]  /*0890*/  IADD3 R16, R10, 0x80000, RZ ;  /* 0x000800000a107810 */ /* 0x001fe20007ffe0ff */
[----:B------:R-:W-:Y:S04]  /*08a0*/  STS.U16 [R12+0x120], R26 ;  /* 0x0001201a0c007388 */ /* 0x000fe80000000400 */
[--C-:B------:R-:W-:Y:S01]  /*08b0*/  IMAD.IADD R28, R15, 0x1, R16.reuse ;  /* 0x000000010f1c7824 */ /* 0x100fe200078e0210 */
[----:B------:R-:W-:Y:S01]  /*08c0*/  STS.U16 [R12+0x30], R53 ;  /* 0x000030350c007388 */ /* 0x000fe20000000400 */
[----:B------:R-:W-:-:S03]  /*08d0*/  IMAD.IADD R30, R17, 0x1, R16 ;  /* 0x00000001111e7824 */ /* 0x000fc600078e0210 */
[----:B------:R-:W-:Y:S01]  /*08e0*/  STS.U16 [R12+0x90], R54 ;  /* 0x000090360c007388 */ /* 0x000fe20000000400 */
[----:B------:R-:W-:-:S03]  /*08f0*/  SHF.L.U32 R16, R5, 0x1, RZ ;  /* 0x0000000105107819 */ /* 0x000fc600000006ff */
[----:B------:R-:W-:Y:S04]  /*0900*/  STS.U16 [R12+0xf0], R55 ;  /* 0x0000f0370c007388 */ /* 0x000fe80000000400 */
[----:B------:R-:W-:Y:S04]  /*0910*/  STS.U16 [R65+0x10], R48 ;  /* 0x0000103041007388 */ /* 0x000fe80000000400 */
[----:B------:R0:W-:Y:S04]  /*0920*/  STS.U16 [R12+0x70], R29 ;  /* 0x0000701d0c007388 */ /* 0x0001e80000000400 */
[----:B------:R2:W-:Y:S01]  /*0930*/  STS.U16 [R12+0xd0], R31 ;  /* 0x0000d01f0c007388 */ /* 0x0005e20000000400 */
[----:B-1----:R-:W-:-:S03]  /*0940*/  CS2R R24, SRZ ;  /* 0x0000000000187805 */ /* 0x002fc6000001ff00 */
[----:B------:R1:W-:Y:S01]  /*0950*/  STS.U16 [R12+0x10], R27 ;  /* 0x0000101b0c007388 */ /* 0x0003e20000000400 */
[----:B0-----:R-:W-:-:S03]  /*0960*/  IMAD.WIDE R28, R28, R13, c[0x0][0x160] ;  /* 0x000058001c1c7625 */ /* 0x001fc600078e020d */
[----:B------:R-:W-:Y:S01]  /*0970*/  STS.U16 [R12+0x130], R32 ;  /* 0x000130200c007388 */ /* 0x000fe20000000400 */
[----:B--2---:R-:W-:-:S03]  /*0980*/  IMAD.WIDE R30, R30, R13, c[0x0][0x160] ;  /* 0x000058001e1e7625 */ /* 0x004fc600078e020d */
[----:B------:R-:W-:Y:S01]  /*0990*/  STS.U16 [R12+0x40], R49 ;  /* 0x000040310c007388 */ /* 0x000fe20000000400 */
[----:B-1----:R-:W-:-:S03]  /*09a0*/  CS2R R26, SRZ ;  /* 0x00000000001a7805 */ /* 0x002fc6000001ff00 */
[----:B------:R-:W-:Y:S04]  /*09b0*/  STS.U16 [R12+0xa0], R50 ;  /* 0x0000a0320c007388 */ /* 0x000fe80000000400 */
[----:B------:R-:W-:Y:S04]  /*09c0*/  STS.U16 [R12+0x100], R51 ;  /* 0x000100330c007388 */ /* 0x000fe80000000400 */
[----:B------:R-:W-:Y:S06]  /*09d0*/  BAR.SYNC 0x0 ;  /* 0x0000000000007b1d */ /* 0x000fec0000000000 */
[----:B------:R0:W2:Y:S04]  /*09e0*/  @!P1 LDG.E.EL.128 R40, [R28.64] ;  /* 0x000000041c289981 */ /* 0x0000a8000c2e1d00 */
[----:B------:R1:W3:Y:S04]  /*09f0*/  @!P3 LDG.E.EL.128 R44, [R30.64] ;  /* 0x000000041e2cb981 */ /* 0x0002e8000c2e1d00 */
[----:B------:R-:W-:Y:S04]  /*0a00*/  LDS.128 R36, [R16] ;  /* 0x0000000010247984 */ /* 0x000fe80000000c00 */
[----:B------:R-:W-:Y:S04]  /*0a10*/  LDS.128 R32, [R16+0x1800] ;  /* 0x0018000010207984 */ /* 0x000fe80000000c00 */
[----:B------:R-:W-:Y:S06]  /*0a20*/  BAR.SYNC 0x0 ;  /* 0x0000000000007b1d */ /* 0x000fec0000000000 */
[----:B------:R-:W-:Y:S04]  /*0a30*/  STS.U16 [R94], RZ ;  /* 0x000000ff5e007388 */ /* 0x000fe80000000400 */
[----:B------:R-:W-:Y:S04]  /*0a40*/  STS.U16 [R94+0x202], RZ ;  /* 0x000202ff5e007388 */ /* 0x000fe80000000400 */
        /* <DEDUP_REMOVED lines=14> */
[----:B------:R-:W-:Y:S06]  /*0b30*/  BAR.SYNC 0x0 ;  /* 0x0000000000007b1d */ /* 0x000fec0000000000 */
[----:B------:R4:W5:Y:S01]  /*0b40*/  @!P2 LDG.E.EL.128 R24, [R56.64] ;  /* 0x000000043818a981 */ /* 0x000962000c2e1d00 */
[----:B0-----:R-:W-:-:S02]  /*0b50*/  LOP3.LUT R28, R8, 0xffffff80, RZ, 0xc0, !PT ;  /* 0xffffff80081c7812 */ /* 0x001fc400078ec0ff */
[----:B-1----:R-:W-:Y:S01]  /*0b60*/  IADD3 R30, R8, -0x80, RZ ;  /* 0xffffff80081e7810 */ /* 0x002fe20007ffe0ff */
[----:B------:R-:W-:Y:S01]  /*0b70*/  LDS.U16 R88, [R22] ;  /* 0x0000000016587984 */ /* 0x000fe20000000400 */
[----:B------:R-:W-:-:S03]  /*0b80*/  ISETP.NE.AND P0, PT, R28, 0x80, PT ;  /* 0x000000801c00780c */ /* 0x000fc60003f05270 */
[----:B------:R-:W-:Y:S01]  /*0b90*/  LDS.U16 R79, [R22+0x2] ;  /* 0x00000200164f7984 */ /* 0x000fe20000000400 */
[--C-:B------:R-:W-:Y:S02]  /*0ba0*/  IMAD R58, R95, 0x100, R30.reuse ;  /* 0x000001005f3a7824 */ /* 0x100fe400078e021e */
[----:B----4-:R-:W-:Y:S01]  /*0bb0*/  IMAD R56, R77, 0x100, R30 ;  /* 0x000001004d387824 */ /* 0x010fe200078e021e */
        /* <DEDUP_REMOVED lines=22> */
[----:B------:R-:W-:Y:S01]  /*0d20*/  STS.U16 [R94+0xe0e], RZ ;  /* 0x000e0eff5e007388 */ /* 0x000fe20000000400 */
[----:B-----5:R-:W-:-:S02]  /*0d30*/  SEL R25, R25, RZ, !P2 ;  /* 0x000000ff19197207 */ /* 0x020fc40005000000 */
[----:B------:R-:W-:Y:S02]  /*0d40*/  SEL R29, R24, RZ, !P2 ;  /* 0x000000ff181d7207 */ /* 0x000fe40005000000 */
[----:B------:R-:W-:Y:S01]  /*0d50*/  SEL R31, R26, RZ, !P2 ;  /* 0x000000ff1a1f7207 */ /* 0x000fe20005000000 */
[----:B------:R0:W-:Y:S01]  /*0d60*/  STS.U16 [R94+0x504], R25 ;  /* 0x000504195e007388 */ /* 0x0001e20000000400 */
[----:B------:R-:W-:Y:S02]  /*0d70*/  SEL R59, R27, RZ, !P2 ;  /* 0x000000ff1b3b7207 */ /* 0x000fe40005000000 */
[----:B------:R-:W-:Y:S01]  /*0d80*/  SHF.R.U32.HI R57, RZ, 0x10, R29 ;  /* 0x00000010ff397819 */ /* 0x000fe2000001161d */
[----:B------:R-:W-:Y:S01]  /*0d90*/  CS2R R26, SRZ ;  /* 0x00000000001a7805 */ /* 0x000fe2000001ff00 */
[----:B------:R-:W-:Y:S01]  /*0da0*/  SHF.R.U32.HI R61, RZ, 0x10, R25 ;  /* 0x00000010ff3d7819 */ /* 0x000fe20000011619 */
[----:B------:R1:W-:Y:S01]  /*0db0*/  STS.U16 [R94+0xd0c], R59 ;  /* 0x000d0c3b5e007388 */ /* 0x0003e20000000400 */
[----:B------:R-:W-:-:S02]  /*0dc0*/  SHF.R.U32.HI R63, RZ, 0x10, R31 ;  /* 0x00000010ff3f7819 */ /* 0x000fc4000001161f */
[----:B------:R-:W-:Y:S01]  /*0dd0*/  SHF.R.U32.HI R91, RZ, 0x10, R59 ;  /* 0x00000010ff5b7819 */ /* 0x000fe2000001163b */
[----:B0-----:R-:W-:Y:S01]  /*0de0*/  CS2R R24, SRZ ;  /* 0x0000000000187805 */ /* 0x001fe2000001ff00 */
[----:B------:R0:W-:Y:S04]  /*0df0*/  STS.U16 [R94+0x100], R29 ;  /* 0x0001001d5e007388 */ /* 0x0001e80000000400 */
[----:B------:R4:W-:Y:S01]  /*0e00*/  STS.U16 [R94+0x908], R31 ;  /* 0x0009081f5e007388 */ /* 0x0009e20000000400 */
[----:B-1----:R-:W-:-:S03]  /*0e10*/  IMAD.WIDE R58, R58, R13, c[0x0][0x170] ;  /* 0x00005c003a3a7625 */ /* 0x002fc600078e020d */
[----:B------:R1:W-:Y:S01]  /*0e20*/  STS.U16 [R94+0x302], R57 ;  /* 0x000302395e007388 */ /* 0x0003e20000000400 */
[----:B0-----:R-:W-:-:S03]  /*0e30*/  CS2R R28, SRZ ;  /* 0x00000000001c7805 */ /* 0x001fc6000001ff00 */
[----:B------:R-:W-:Y:S01]  /*0e40*/  STS.U16 [R94+0x706], R61 ;  /* 0x0007063d5e007388 */ /* 0x000fe20000000400 */
[----:B----4-:R-:W-:-:S03]  /*0e50*/  CS2R R30, SRZ ;  /* 0x00000000001e7805 */ /* 0x010fc6000001ff00 */
[----:B------:R-:W-:Y:S01]  /*0e60*/  STS.U16 [R94+0xb0a], R63 ;  /* 0x000b0a3f5e007388 */ /* 0x000fe20000000400 */
[----:B-1----:R-:W-:-:S03]  /*0e70*/  IMAD.WIDE R56, R56, R13, c[0x0][0x170] ;  /* 0x00005c0038387625 */ /* 0x002fc600078e020d */
[----:B------:R-:W-:Y:S04]  /*0e80*/  STS.U16 [R94+0xf0e], R91 ;  /* 0x000f0e5b5e007388 */ /* 0x000fe80000000400 */
[----:B------:R-:W-:Y:S06]  /*0e90*/  BAR.SYNC 0x0 ;  /* 0x0000000000007b1d */ /* 0x000fec0000000000 */
[----:B------:R0:W4:Y:S04]  /*0ea0*/  @!P0 LDG.E.EL.128 R24, [R58.64] ;  /* 0x000000043a188981 */ /* 0x000128000c2e1d00 */
[----:B------:R1:W5:Y:S01]  /*0eb0*/  @!P0 LDG.E.EL.128 R28, [R56.64] ;  /* 0x00000004381c8981 */ /* 0x000362000c2e1d00 */
[----:B------:R-:W-:-:S03]  /*0ec0*/  ISETP.GE.AND P1, PT, R0, 0x80, PT ;  /* 0x000000800000780c */ /* 0x000fc60003f26270 */
[----:B------:R-:W-:Y:S01]  /*0ed0*/  LDS.U16 R102, [R22+0x2] ;  /* 0x0000020016667984 */ /* 0x000fe20000000400 */
[----:B0-----:R-:W-:-:S03]  /*0ee0*/  CS2R R58, SRZ ;  /* 0x00000000003a7805 */ /* 0x001fc6000001ff00 */
[----:B------:R-:W0:Y:S01]  /*0ef0*/  LDS.U16 R110, [R22+0x6] ;  /* 0x00000600166e7984 */ /* 0x000e220000000400 */
[----:B-1----:R-:W-:-:S03]  /*0f00*/  CS2R R56, SRZ ;  /* 0x0000000000387805 */ /* 0x002fc6000001ff00 */
[----:B------:R-:W-:Y:S04]  /*0f10*/  LDS.U16 R109, [R22] ;  /* 0x00000000166d7984 */ /* 0x000fe80000000400 */
[----:B------:R-:W1:Y:S04]  /*0f20*/  LDS.U16 R105, [R22+0x4] ;  /* 0x0000040016697984 */ /* 0x000e680000000400 */
[----:B------:R-:W0:Y:S04]  /*0f30*/  LDS.U16 R116, [R22+0x8] ;  /* 0x0000080016747984 */ /* 0x000e280000000400 */
[----:B------:R-:W0:Y:S04]  /*0f40*/  LDS.U16 R98, [R22+0xa] ;  /* 0x00000a0016627984 */ /* 0x000e280000000400 */
[----:B------:R-:W-:Y:S04]  /*0f50*/  LDS.U16 R112, [R22+0xc] ;  /* 0x00000c0016707984 */ /* 0x000fe80000000400 */
[----:B------:R-:W0:Y:S04]  /*0f60*/  LDS.U16 R115, [R22+0xe] ;  /* 0x00000e0016737984 */ /* 0x000e280000000400 */
[----:B------:R-:W0:Y:S04]  /*0f70*/  LDS.U16 R114, [R22+0x1010] ;  /* 0x0010100016727984 */ /* 0x000e280000000400 */
[----:B------:R-:W0:Y:S04]  /*0f80*/  LDS.U16 R100, [R22+0x1012] ;  /* 0x0010120016647984 */ /* 0x000e280000000400 */
[----:B------:R-:W0:Y:S04]  /*0f90*/  LDS.U16 R107, [R22+0x1014] ;  /* 0x00101400166b7984 */ /* 0x000e280000000400 */
[----:B------:R-:W-:Y:S04]  /*0fa0*/  LDS.U16 R104, [R22+0x1016] ;  /* 0x0010160016687984 */ /* 0x000fe80000000400 */
[----:B------:R-:W0:Y:S04]  /*0fb0*/  LDS.U16 R106, [R22+0x1018] ;  /* 0x00101800166a7984 */ /* 0x000e280000000400 */
[----:B------:R-:W-:Y:S04]  /*0fc0*/  LDS.U16 R113, [R22+0x101a] ;  /* 0x00101a0016717984 */ /* 0x000fe80000000400 */
[----:B------:R-:W0:Y:S04]  /*0fd0*/  LDS.U16 R111, [R22+0x101c] ;  /* 0x00101c00166f7984 */ /* 0x000e280000000400 */
[----:B------:R-:W0:Y:S01]  /*0fe0*/  LDS.U16 R108, [R22+0x101e] ;  /* 0x00101e00166c7984 */ /* 0x000e220000000400 */
[----:B------:R-:W-:Y:S01]  /*0ff0*/  CS2R R60, SRZ ;  /* 0x00000000003c7805 */ /* 0x000fe2000001ff00 */
[----:B------:R-:W-:-:S02]  /*1000*/  CS2R R62, SRZ ;  /* 0x00000000003e7805 */ /* 0x000fc4000001ff00 */
[----:B------:R-:W-:Y:S06]  /*1010*/  BAR.SYNC 0x0 ;  /* 0x0000000000007b1d */ /* 0x000fec0000000000 */
[----:B----4-:R-:W-:Y:S02]  /*1020*/  SEL R93, R26, RZ, !P0 ;  /* 0x000000ff1a5d7207 */ /* 0x010fe40004000000 */
[----:B------:R-:W-:Y:S02]  /*1030*/  SEL R92, R24, RZ, !P0 ;  /* 0x000000ff185c7207 */ /* 0x000fe40004000000 */
[----:B------:R-:W-:-:S02]  /*1040*/  PRMT R26, R93, 0x7632, R26 ;  /* 0x000076325d1a7816 */ /* 0x000fc4000000001a */
[----:B------:R-:W-:Y:S01]  /*1050*/  SEL R91, R25, RZ, !P0 ;  /* 0x000000ff195b7207 */ /* 0x000fe20004000000 */
[----:B------:R-:W-:Y:S01]  /*1060*/  STS.U16 [R65], R92 ;  /* 0x0000005c41007388 */ /* 0x000fe20000000400 */
[----:B------:R-:W-:Y:S02]  /*1070*/  PRMT R24, R92, 0x7632, R24 ;  /* 0x000076325c187816 */ /* 0x000fe40000000018 */
[----:B------:R-:W-:Y:S01]  /*1080*/  SEL R97, R27, RZ, !P0 ;  /* 0x000000ff1b617207 */ /* 0x000fe20004000000 */
[----:B------:R4:W-:Y:S01]  /*1090*/  STS.U16 [R12+0xc0], R26 ;  /* 0x0000c01a0c007388 */ /* 0x0009e20000000400 */
[----:B-----5:R-:W-:Y:S02]  /*10a0*/  SEL R96, R28, RZ, !P0 ;  /* 0x000000ff1c607207 */ /* 0x020fe40004000000 */
[----:B------:R-:W-:Y:S01]  /*10b0*/  SEL R99, R29, RZ, !P0 ;  /* 0x000000ff1d637207 */ /* 0x000fe20004000000 */
[----:B------:R5:W-:Y:S01]  /*10c0*/  STS.U16 [R12], R24 ;  /* 0x000000180c007388 */ /* 0x000be20000000400 */
[----:B------:R-:W-:-:S02]  /*10d0*/  SEL R101, R30, RZ, !P0 ;  /* 0x000000ff1e657207 */ /* 0x000fc40004000000 */
[----:B------:R-:W-:Y:S01]  /*10e0*/  SEL R103, R31, RZ, !P0 ;  /* 0x000000ff1f677207 */ /* 0x000fe20004000000 */
[----:B------:R-:W-:Y:S01]  /*10f0*/  STS.U16 [R12+0x30], R91 ;  /* 0x0000305b0c007388 */ /* 0x000fe20000000400 */
[----:B------:R-:W-:Y:S02]  /*1100*/  PRMT R25, R91, 0x7632, R25 ;  /* 0x000076325b197816 */ /* 0x000fe40000000019 */
[----:B----4-:R-:W-:Y:S01]  /*1110*/  IADD3 R26, R10, 0x40000, RZ ;  /* 0x000400000a1a7810 */ /* 0x010fe20007ffe0ff */
[----:B------:R-:W-:Y:S01]  /*1120*/  STS.U16 [R12+0x90], R93 ;  /* 0x0000905d0c007388 */ /* 0x000fe20000000400 */
[----:B------:R-:W-:Y:S02]  /*1130*/  PRMT R27, R97, 0x7632, R27 ;  /* 0x00007632611b7816 */ /* 0x000fe4000000001b */
[----:B------:R-:W-:Y:S01]  /*1140*/  ISETP.GE.AND P0, PT, R14, 0x80, PT ;  /* 0x000000800e00780c */ /* 0x000fe20003f06270 */
[----:B-----5:R-:W-:Y:S01]  /*1150*/  IMAD.IADD R24, R15, 0x1, R26 ;  /* 0x000000010f187824 */ /* 0x020fe200078e021a */
[----:B------:R-:W-:Y:S01]  /*1160*/  PRMT R28, R96, 0x7632, R28 ;  /* 0x00007632601c7816 */ /* 0x000fe2000000001c */
[----:B------:R4:W-:Y:S01]  /*1170*/  STS.U16 [R12+0x60], R25 ;  /* 0x000060190c007388 */ /* 0x0009e20000000400 */
[----:B------:R-:W-:-:S02]  /*1180*/  PRMT R29, R99, 0x7632, R29 ;  /* 0x00007632631d7816 */ /* 0x000fc4000000001d */
[----:B------:R-:W-:Y:S01]  /*1190*/  PRMT R30, R101, 0x7632, R30 ;  /* 0x00007632651e7816 */ /* 0x000fe2000000001e */
[----:B------:R-:W-:Y:S01]  /*11a0*/  STS.U16 [R12+0x120], R27 ;  /* 0x0001201b0c007388 */ /* 0x000fe20000000400 */
[----:B------:R-:W-:Y:S01]  /*11b0*/  PRMT R31, R103, 0x7632, R31 ;  /* 0x00007632671f7816 */ /* 0x000fe2000000001f */
[----:B------:R-:W-:Y:S02]  /*11c0*/  IMAD.IADD R118, R17, 0x1, R26 ;  /* 0x0000000111767824 */ /* 0x000fe400078e021a */
[----:B------:R-:W-:Y:S01]  /*11d0*/  STS.U16 [R12+0xf0], R97 ;  /* 0x0000f0610c007388 */ /* 0x000fe20000000400 */
[----:B----4-:R-:W-:-:S03]  /*11e0*/  IMAD.WIDE R24, R24, R13, c[0x0][0x160] ;  /* 0x0000580018187625 */ /* 0x010fc600078e020d */
[----:B------:R-:W-:Y:S01]  /*11f0*/  STS.U16 [R65+0x10], R96 ;  /* 0x0000106041007388 */ /* 0x000fe20000000400 */
[----:B------:R-:W-:-:S03]  /*1200*/  IMAD.WIDE R118, R118, R13, c[0x0][0x160] ;  /* 0x0000580076767625 */ /* 0x000fc600078e020d */
        /* <DEDUP_REMOVED lines=8> */
[----:B------:R4:W5:Y:S04]  /*1290*/  @!P1 LDG.E.EL.128 R56, [R24.64] ;  /* 0x0000000418389981 */ /* 0x000968000c2e1d00 */
[----:B------:R-:W2:Y:S01]  /*12a0*/  @!P0 LDG.E.EL.128 R60, [R118.64] ;  /* 0x00000004763c8981 */ /* 0x000ea2000c2e1d00 */
[----:B------:R-:W-:-:S03]  /*12b0*/  ISETP.GE.AND P5, PT, R8, 0x80, PT ;  /* 0x000000800800780c */ /* 0x000fc60003fa6270 */
[----:B------:R-:W-:Y:S04]  /*12c0*/  LDS.128 R28, [R16] ;  /* 0x00000000101c7984 */ /* 0x000fe80000000c00 */
[----:B----4-:R-:W-:Y:S04]  /*12d0*/  LDS.128 R24, [R16+0x1800] ;  /* 0x0018000010187984 */ /* 0x010fe80000000c00 */
[----:B------:R-:W-:Y:S06]  /*12e0*/  BAR.SYNC 0x0 ;  /* 0x0000000000007b1d */ /* 0x000fec0000000000 */
[----:B0-----:R-:W-:Y:S01]  /*12f0*/  IMAD.U32 R110, R110, 0x10000, RZ ;  /* 0x000100006e6e7824 */ /* 0x001fe200078e00ff */
[----:B------:R-:W-:Y:S01]  /*1300*/  ISETP.GT.AND P4, PT, R8, 0x7f, PT ;  /* 0x0000007f0800780c */ /* 0x000fe20003f84270 */
[----:B-1----:R-:W-:-:S02]  /*1310*/  IMAD.U32 R105, R105, 0x10000, RZ ;  /* 0x0001000069697824 */ /* 0x002fc400078e00ff */
[----:B------:R-:W-:Y:S02]  /*1320*/  IMAD.U32 R102, R102, 0x10000, RZ ;  /* 0x0001000066667824 */ /* 0x000fe400078e00ff */
[----:B------:R-:W-:-:S03]  /*1330*/  IMAD.U32 R116, R116, 0x10000, RZ ;  /* 0x0001000074747824 */ /* 0x000fc600078e00ff */
[----:B------:R-:W-:Y:S02]  /*1340*/  LOP3.LUT R102, R102, 0x80000000, RZ, 0x3c, !PT ;  /* 0x8000000066667812 */ /* 0x000fe400078e3cff */
[----:B------:R-:W-:Y:S02]  /*1350*/  SHF.L.U32 R109, R109, 0x10, RZ ;  /* 0x000000106d6d7819 */ /* 0x000fe400000006ff */
[----:B------:R-:W-:Y:S02]  /*1360*/  ISETP.GT.AND P3, PT, R8, 0xff, PT ;  /* 0x000000ff0800780c */ /* 0x000fe40003f64270 */
[----:B------:R-:W-:Y:S01]  /*1370*/  LOP3.LUT R109, R109, 0x80000000, RZ, 0x3c, !PT ;  /* 0x800000006d6d7812 */ /* 0x000fe200078e3cff */
[----:B------:R-:W-:Y:S01]  /*1380*/  IMAD.U32 R11, R11, 0x10000, RZ ;  /* 0x000100000b0b7824 */ /* 0x000fe200078e00ff */
[----:B-----5:R-:W-:Y:S02]  /*1390*/  SEL R121, R57, RZ, !P1 ;  /* 0x000000ff39797207 */ /* 0x020fe40004800000 */
[----:B------:R-:W-:-:S02]  /*13a0*/  SEL R117, R56, RZ, !P1 ;  /* 0x000000ff38757207 */ /* 0x000fc40004800000 */
[----:B------:R-:W-:Y:S01]  /*13b0*/  SHF.R.U32.HI R120, RZ, 0x10, R121 ;  /* 0x00000010ff787819 */ /* 0x000fe20000011679 */
[----:B------:R-:W-:Y:S01]  /*13c0*/  STS.U16 [R94+0x404], R121 ;  /* 0x000404795e007388 */ /* 0x000fe20000000400 */
[----:B------:R-:W-:Y:S02]  /*13d0*/  SEL R123, R58, RZ, !P1 ;  /* 0x000000ff3a7b7207 */ /* 0x000fe40004800000 */
[----:B------:R-:W-:Y:S01]  /*13e0*/  SEL R125, R59, RZ, !P1 ;  /* 0x000000ff3b7d7207 */ /* 0x000fe20004800000 */
[----:B------:R0:W-:Y:S01]  /*13f0*/  STS.U16 [R94+0x606], R120 ;  /* 0x000606785e007388 */ /* 0x0001e20000000400 */
[----:B--2---:R-:W-:Y:S02]  /*1400*/  SEL R59, R62, RZ, !P0 ;  /* 0x000000ff3e3b7207 */ /* 0x004fe40004000000 */
[----:B------:R-:W-:Y:S01]  /*1410*/  IADD3 R62, R8, 0x80, RZ ;  /* 0x00000080083e7810 */ /* 0x000fe20007ffe0ff */
[----:B------:R1:W-:Y:S01]  /*1420*/  STS.U16 [R94], R117 ;  /* 0x000000755e007388 */ /* 0x0003e20000000400 */
[----:B------:R-:W-:-:S02]  /*1430*/  SHF.R.U32.HI R56, RZ, 0x10, R117 ;  /* 0x00000010ff387819 */ /* 0x000fc40000011675 */
[----:B------:R-:W-:Y:S01]  /*1440*/  SEL R57, R60, RZ, !P0 ;  /* 0x000000ff3c397207 */ /* 0x000fe20004000000 */
[----:B------:R2:W-:Y:S01]  /*1450*/  STS.U16 [R94+0x808], R123 ;  /* 0x0008087b5e007388 */ /* 0x0005e20000000400 */
[----:B------:R-:W-:Y:S02]  /*1460*/  SHF.R.U32.HI R58, RZ, 0x10, R123 ;  /* 0x00000010ff3a7819 */ /* 0x000fe4000001167b */
[----:B------:R-:W-:Y:S01]  /*1470*/  SEL R61, R61, RZ, !P0 ;  /* 0x000000ff3d3d7207 */ /* 0x000fe20004000000 */
[----:B------:R4:W-:Y:S01]  /*1480*/  STS.U16 [R94+0xc0c], R125 ;  /* 0x000c0c7d5e007388 */ /* 0x0009e20000000400 */
[----:B------:R-:W-:Y:S02]  /*1490*/  SEL R63, R63, RZ, !P0 ;  /* 0x000000ff3f3f7207 */ /* 0x000fe40004000000 */
[----:B0-----:R-:W-:Y:S01]  /*14a0*/  LEA R120, R95, R62, 0x8 ;  /* 0x0000003e5f787211 */ /* 0x001fe200078e40ff */
[----:B------:R-:W-:Y:S01]  /*14b0*/  STS.U16 [R94+0x202], R56 ;  /* 0x000202385e007388 */ /* 0x000fe20000000400 */
[----:B------:R-:W-:-:S02]  /*14c0*/  SHF.R.U32.HI R122, RZ, 0x10, R125 ;  /* 0x00000010ff7a7819 */ /* 0x000fc4000001167d */
[----:B-1----:R-:W-:Y:S01]  /*14d0*/  SHF.R.U32.HI R117, RZ, 0x10, R57 ;  /* 0x00000010ff757819 */ /* 0x002fe20000011639 */
[----:B------:R0:W-:Y:S01]  /*14e0*/  STS.U16 [R94+0x100], R57 ;  /* 0x000100395e007388 */ /* 0x0001e20000000400 */
[----:B--2---:R-:W-:Y:S01]  /*14f0*/  SHF.R.U32.HI R123, RZ, 0x10, R61 ;  /* 0x00000010ff7b7819 */ /* 0x004fe2000001163d */
[----:B------:R-:W-:Y:S01]  /*1500*/  IMAD.WIDE R120, R120, R13, c[0x0][0x170] ;  /* 0x00005c0078787625 */ /* 0x000fe200078e020d */
[----:B----4-:R-:W-:Y:S01]  /*1510*/  SHF.R.U32.HI R125, RZ, 0x10, R59 ;  /* 0x00000010ff7d7819 */ /* 0x010fe2000001163b */
[----:B------:R-:W-:Y:S01]  /*1520*/  STS.U16 [R94+0xa0a], R58 ;  /* 0x000a0a3a5e007388 */ /* 0x000fe20000000400 */
[----:B------:R-:W-:-:S03]  /*1530*/  SHF.R.U32.HI R60, RZ, 0x10, R63 ;  /* 0x00000010ff3c7819 */ /* 0x000fc6000001163f */
[----:B------:R1:W-:Y:S01]  /*1540*/  STS.U16 [R94+0x908], R59 ;  /* 0x0009083b5e007388 */ /* 0x0003e20000000400 */
[----:B0-----:R-:W-:-:S03]  /*1550*/  CS2R R56, SRZ ;  /* 0x0000000000387805 */ /* 0x001fc6000001ff00 */
[----:B------:R-:W-:Y:S04]  /*1560*/  STS.U16 [R94+0xe0e], R122 ;  /* 0x000e0e7a5e007388 */ /* 0x000fe80000000400 */
[----:B------:R-:W-:Y:S01]  /*1570*/  STS.U16 [R94+0x302], R117 ;  /* 0x000302755e007388 */ /* 0x000fe20000000400 */
[----:B-1----:R-:W-:-:S03]  /*1580*/  CS2R R58, SRZ ;  /* 0x00000000003a7805 */ /* 0x002fc6000001ff00 */
[----:B------:R-:W-:Y:S04]  /*1590*/  STS.U16 [R94+0x504], R61 ;  /* 0x0005043d5e007388 */ /* 0x000fe80000000400 */
[----:B------:R-:W-:Y:S04]  /*15a0*/  STS.U16 [R94+0xd0c], R63 ;  /* 0x000d0c3f5e007388 */ /* 0x000fe80000000400 */
[----:B------:R-:W-:Y:S04]  /*15b0*/  STS.U16 [R94+0x706], R123 ;  /* 0x0007067b5e007388 */ /* 0x000fe80000000400 */
[----:B------:R-:W-:Y:S04]  /*15c0*/  STS.U16 [R94+0xb0a], R125 ;  /* 0x000b0a7d5e007388 */ /* 0x000fe80000000400 */
[----:B------:R-:W-:Y:S04]  /*15d0*/  STS.U16 [R94+0xf0e], R60 ;  /* 0x000f0e3c5e007388 */ /* 0x000fe80000000400 */
[----:B------:R-:W-:Y:S06]  /*15e0*/  BAR.SYNC 0x0 ;  /* 0x0000000000007b1d */ /* 0x000fec0000000000 */
[----:B------:R0:W2:Y:S01]  /*15f0*/  @!P5 LDG.E.EL.128 R56, [R120.64] ;  /* 0x000000047838d981 */ /* 0x0000a2000c2e1d00 */
[----:B------:R-:W-:Y:S01]  /*1600*/  IMAD R122, R77, 0x100, R62 ;  /* 0x000001004d7a7824 */ /* 0x000fe200078e023e */
[----:B------:R-:W-:Y:S01]  /*1610*/  CS2R R60, SRZ ;  /* 0x00000000003c7805 */ /* 0x000fe2000001ff00 */
[----:B------:R-:W-:-:S02]  /*1620*/  CS2R R62, SRZ ;  /* 0x00000000003e7805 */ /* 0x000fc4000001ff00 */
[----:B------:R-:W-:-:S05]  /*1630*/  IMAD.WIDE R94, R122, R13, c[0x0][0x170] ;  /* 0x00005c007a5e7625 */ /* 0x000fca00078e020d */
[----:B------:R1:W4:Y:S01]  /*1640*/  @!P5 LDG.E.EL.128 R60, [R94.64] ;  /* 0x000000045e3cd981 */ /* 0x000322000c2e1d00 */
[----:B0-----:R-:W-:Y:S01]  /*1650*/  IMAD.U32 R120, R67, 0x10000, RZ ;  /* 0x0001000043787824 */ /* 0x001fe200078e00ff */
[C---:B------:R-:W-:Y:S01]  /*1660*/  PRMT R67, R91.reuse, 0x7632, R67 ;  /* 0x000076325b437816 */ /* 0x040fe20000000043 */
[----:B------:R-:W-:Y:S01]  /*1670*/  IMAD.U32 R91, R91, 0x10000, RZ ;  /* 0x000100005b5b7824 */ /* 0x000fe200078e00ff */
[C---:B------:R-:W-:Y:S01]  /*1680*/  PRMT R77, R92.reuse, 0x7632, R77 ;  /* 0x000076325c4d7816 */ /* 0x040fe2000000004d */
[----:B------:R-:W-:Y:S01]  /*1690*/  IMAD.U32 R92, R92, 0x10000, RZ ;  /* 0x000100005c5c7824 */ /* 0x000fe200078e00ff */
[----:B------:R-:W-:Y:S01]  /*16a0*/  SHF.L.U32 R8, R93, 0x10, RZ ;  /* 0x000000105d087819 */ /* 0x000fe200000006ff */
[----:B------:R-:W-:Y:S01]  /*16b0*/  IMAD.U32 R67, R67, 0x10000, RZ ;  /* 0x0001000043437824 */ /* 0x000fe200078e00ff */
[----:B------:R-:W-:Y:S01]  /*16c0*/  PRMT R93, R55, 0x7632, R93 ;  /* 0x00007632375d7816 */ /* 0x000fe2000000005d */
[----:B------:R-:W-:Y:S01]  /*16d0*/  IMAD.U32 R77, R77, 0x10000, RZ ;  /* 0x000100004d4d7824 */ /* 0x000fe200078e00ff */
[----:B-1----:R-:W-:Y:S01]  /*16e0*/  LOP3.LUT R94, R110, 0x80000000, RZ, 0x3c, !PT ;  /* 0x800000006e5e7812 */ /* 0x002fe200078e3cff */
[----:B------:R-:W-:Y:S01]  /*16f0*/  IMAD.U32 R95, R66, 0x10000, RZ ;  /* 0x00010000425f7824 */ /* 0x000fe200078e00ff */
[----:B------:R-:W-:Y:S01]  /*1700*/  FFMA R92, R92, R109, RZ ;  /* 0x0000006d5c5c7223 */ /* 0x000fe200000000ff */
[----:B------:R-:W-:Y:S01]  /*1710*/  FFMA R102, R77, R102, RZ ;  /* 0x000000664d667223 */ /* 0x000fe200000000ff */
[C---:B------:R-:W-:Y:S01]  /*1720*/  PRMT R77, R52.reuse, 0x7632, R77 ;  /* 0x00007632344d7816 */ /* 0x040fe2000000004d */
[----:B------:R-:W-:Y:S01]  /*1730*/  FFMA R94, R67, R94, RZ ;  /* 0x0000005e435e7223 */ /* 0x000fe200000000ff */
[----:B------:R-:W-:Y:S01]  /*1740*/  PRMT R67, R53, 0x7632, R67 ;  /* 0x0000763235437816 */ /* 0x000fe20000000043 */
[----:B------:R-:W-:Y:S01]  /*1750*/  IMAD.U32 R110, R52, 0x10000, RZ ;  /* 0x00010000346e7824 */ /* 0x000fe200078e00ff */
[----:B------:R-:W-:Y:S01]  /*1760*/  SHF.L.U32 R122, R77, 0x10, RZ ;  /* 0x000000104d7a7819 */ /* 0x000fe200000006ff */
[----:B------:R-:W-:Y:S01]  /*1770*/  IMAD.U32 R98, R98, 0x10000, RZ ;  /* 0x0001000062627824 */ /* 0x000fe200078e00ff */
[----:B------:R-:W-:Y:S01]  /*1780*/  FSEL R66, R94, RZ, P4 ;  /* 0x000000ff5e427208 */ /* 0x000fe20002000000 */
[----:B------:R-:W-:Y:S01]  /*1790*/  IMAD.U32 R67, R67, 0x10000, RZ ;  /* 0x0001000043437824 */ /* 0x000fe200078e00ff */
[----:B------:R-:W-:Y:S01]  /*17a0*/  LOP3.LUT R94, R105, 0x80000000, RZ, 0x3c, !PT ;  /* 0x80000000695e7812 */ /* 0x000fe200078e3cff */
[----:B------:R-:W-:Y:S01]  /*17b0*/  IMAD.U32 R68, R68, 0x10000, RZ ;  /* 0x0001000044447824 */ /* 0x000fe200078e00ff */
[----:B------:R-:W-:Y:S01]  /*17c0*/  FSEL R77, R102, RZ, P4 ;  /* 0x000000ff664d7208 */ /* 0x000fe20002000000 */
[----:B------:R-:W-:Y:S01]  /*17d0*/  FFMA R66, R67, R95, R66 ;  /* 0x0000005f43427223 */ /* 0x000fe20000000042 */
[C---:B------:R-:W-:Y:S01]  /*17e0*/  IMAD.U32 R102, R54.reuse, 0x10000, RZ ;  /* 0x0001000036667824 */ /* 0x040fe200078e00ff */
        /* <DEDUP_REMOVED lines=9> */
[----:B------:R-:W-:Y:S01]  /*1880*/  PRMT R71, R49, 0x7632, R71 ;  /* 0x0000763231477816 */ /* 0x000fe20000000047 */
[----:B------:R-:W-:Y:S01]  /*1890*/  FFMA R52, R95, R11, R52 ;  /* 0x0000000b5f347223 */ /* 0x000fe20000000034 */
[----:B------:R-:W-:Y:S01]  /*18a0*/  SHF.L.U32 R114, R114, 0x10, RZ ;  /* 0x0000001072727819 */ /* 0x000fe200000006ff */
[----:B------:R-:W-:Y:S01]  /*18b0*/  FFMA R8, R8, R67, RZ ;  /* 0x0000004308087223 */ /* 0x000fe200000000ff */
[----:B------:R-:W-:Y:S01]  /*18c0*/  FSEL R53, R92, RZ, P4 ;  /* 0x000000ff5c357208 */ /* 0x000fe20002000000 */
[C---:B------:R-:W-:Y:S01]  /*18d0*/  IMAD.U32 R92, R48.reuse, 0x10000, RZ ;  /* 0x00010000305c7824 */ /* 0x040fe200078e00ff */
[----:B------:R-:W-:Y:S01]  /*18e0*/  PRMT R95, R48, 0x7632, R95 ;  /* 0x00007632305f7816 */ /* 0x000fe2000000005f */
[----:B------:R-:W-:Y:S01]  /*18f0*/  IMAD.U32 R100, R100, 0x10000, RZ ;  /* 0x0001000064647824 */ /* 0x000fe200078e00ff */
[----:B------:R-:W-:Y:S01]  /*1900*/  FSEL R49, R8, RZ, P4 ;  /* 0x000000ff08317208 */ /* 0x000fe20002000000 */
[----:B------:R-:W-:Y:S01]  /*1910*/  IMAD.U32 R91, R91, 0x10000, RZ ;  /* 0x000100005b5b7824 */ /* 0x000fe200078e00ff */
[----:B------:R-:W-:Y:S01]  /*1920*/  PRMT R8, R93, 0x7632, R8 ;  /* 0x000076325d087816 */ /* 0x000fe20000000008 */
[----:B------:R-:W-:Y:S01]  /*1930*/  IMAD.U32 R18, R18, 0x10000, RZ ;  /* 0x0001000012127824 */ /* 0x000fe200078e00ff */
[----:B------:R-:W-:Y:S01]  /*1940*/  PRMT R11, R97, 0x7632, R11 ;  /* 0x00007632610b7816 */ /* 0x000fe2000000000b */
[----:B------:R-:W-:Y:S01]  /*1950*/  FFMA R49, R102, R68, R49 ;  /* 0x0000004466317223 */ /* 0x000fe20000000031 */
[C---:B------:R-:W-:Y:S01]  /*1960*/  PRMT R48, R96.reuse, 0x7632, R48 ;  /* 0x0000763260307816 */ /* 0x040fe20000000030 */
[----:B------:R-:W-:Y:S01]  /*1970*/  IMAD.U32 R96, R96, 0x10000, RZ ;  /* 0x0001000060607824 */ /* 0x000fe200078e00ff */
[----:B------:R-:W-:Y:S01]  /*1980*/  LOP3.LUT R105, R98, 0x80000000, RZ, 0x3c, !PT ;  /* 0x8000000062697812 */ /* 0x000fe200078e3cff */
[----:B------:R-:W-:Y:S01]  /*1990*/  IMAD.U32 R8, R8, 0x10000, RZ ;  /* 0x0001000008087824 */ /* 0x000fe200078e00ff */
[----:B------:R-:W-:Y:S01]  /*19a0*/  LOP3.LUT R109, R114, 0x80000000, RZ, 0x3c, !PT ;  /* 0x80000000726d7812 */ /* 0x000fe200078e3cff */
[----:B------:R-:W-:Y:S01]  /*19b0*/  IMAD.U32 R48, R48, 0x10000, RZ ;  /* 0x0001000030307824 */ /* 0x000fe200078e00ff */
[----:B------:R-:W-:Y:S01]  /*19c0*/  LOP3.LUT R68, R115, 0x80000000, RZ, 0x3c, !PT ;  /* 0x8000000073447812 */ /* 0x000fe200078e3cff */
[----:B------:R-:W-:Y:S01]  /*19d0*/  FFMA R8, R8, R105, RZ ;  /* 0x0000006908087223 */ /* 0x000fe200000000ff */
[----:B------:R-:W-:Y:S01]  /*19e0*/  SHF.L.U32 R11, R11, 0x10, RZ ;  /* 0x000000100b0b7819 */ /* 0x000fe200000006ff */
[----:B------:R-:W-:Y:S01]  /*19f0*/  FFMA R96, R96, R109, RZ ;  /* 0x0000006d60607223 */ /* 0x000fe200000000ff */
[----:B------:R-:W-:Y:S01]  /*1a00*/  LOP3.LUT R115, R100, 0x80000000, RZ, 0x3c, !PT ;  /* 0x8000000064737812 */ /* 0x000fe200078e3cff */
[----:B------:R-:W-:Y:S01]  /*1a10*/  IMAD.U32 R105, R64, 0x10000, RZ ;  /* 0x0001000040697824 */ /* 0x000fe200078e00ff */
[----:B------:R-:W-:Y:S01]  /*1a20*/  FSEL R8, R8, RZ, P4 ;  /* 0x000000ff08087208 */ /* 0x000fe20002000000 */
[----:B------:R-:W-:Y:S01]  /*1a30*/  FFMA R11, R11, R68, RZ ;  /* 0x000000440b0b7223 */ /* 0x000fe200000000ff */
[----:B------:R-:W-:Y:S01]  /*1a40*/  SHF.L.U32 R68, R19, 0x10, RZ ;  /* 0x0000001013447819 */ /* 0x000fe200000006ff */
[----:B------:R-:W-:Y:S01]  /*1a50*/  FFMA R48, R48, R115, RZ ;  /* 0x0000007330307223 */ /* 0x000fe200000000ff */
[----:B------:R-:W-:Y:S01]  /*1a60*/  FSEL R19, R96, RZ, P4 ;  /* 0x000000ff60137208 */ /* 0x000fe20002000000 */
[----:B------:R-:W-:Y:S01]  /*1a70*/  IMAD.U32 R64, R20, 0x10000, RZ ;  /* 0x0001000014407824 */ /* 0x000fe200078e00ff */
[----:B------:R-:W-:Y:S01]  /*1a80*/  SHF.L.U32 R107, R107, 0x10, RZ ;  /* 0x000000106b6b7819 */ /* 0x000fe200000006ff */
[----:B------:R-:W-:Y:S01]  /*1a90*/  IMAD.U32 R109, R72, 0x10000, RZ ;  /* 0x00010000486d7824 */ /* 0x000fe200078e00ff */
[----:B------:R-:W-:Y:S01]  /*1aa0*/  FSEL R20, R48, RZ, P4 ;  /* 0x000000ff30147208 */ /* 0x000fe20002000000 */
[--C-:B------:R-:W-:Y:S01]  /*1ab0*/  FFMA R48, R91, R105, R8.reuse ;  /* 0x000000695b307223 */ /* 0x100fe20000000008 */
[----:B------:R-:W-:Y:S01]  /*1ac0*/  FFMA R19, R92, R68, R19 ;  /* 0x000000445c137223 */ /* 0x000fe20000000013 */
[C---:B------:R-:W-:Y:S01]  /*1ad0*/  PRMT R8, R99.reuse, 0x7632, R8 ;  /* 0x0000763263087816 */ /* 0x040fe20000000008 */
[----:B------:R-:W-:Y:S01]  /*1ae0*/  IMAD.U32 R99, R99, 0x10000, RZ ;  /* 0x0001000063637824 */ /* 0x000fe200078e00ff */
[----:B------:R-:W-:Y:S01]  /*1af0*/  LOP3.LUT R68, R107, 0x80000000, RZ, 0x3c, !PT ;  /* 0x800000006b447812 */ /* 0x000fe200078e3cff */
[----:B------:R-:W-:Y:S01]  /*1b00*/  IMAD.U32 R72, R93, 0x10000, RZ ;  /* 0x000100005d487824 */ /* 0x000fe200078e00ff */
[----:B------:R-:W-:Y:S01]  /*1b10*/  FSEL R11, R11, RZ, P4 ;  /* 0x000000ff0b0b7208 */ /* 0x000fe20002000000 */
[----:B------:R-:W-:Y:S01]  /*1b20*/  IMAD.U32 R112, R112, 0x10000, RZ ;  /* 0x0001000070707824 */ /* 0x000fe200078e00ff */
[----:B------:R-:W-:Y:S01]  /*1b30*/  SHF.L.U32 R67, R50, 0x10, RZ ;  /* 0x0000001032437819 */ /* 0x000fe200000006ff */
[----:B------:R-:W-:Y:S01]  /*1b40*/  FFMA R99, R99, R68, RZ ;  /* 0x0000004463637223 */ /* 0x000fe200000000ff */
[----:B------:R-:W-:Y:S01]  /*1b50*/  IMAD.U32 R106, R106, 0x10000, RZ ;  /* 0x000100006a6a7824 */ /* 0x000fe200078e00ff */
[----:B------:R-:W0:Y:S01]  /*1b60*/  LDS.U16 R68, [R22+0x2] ;  /* 0x0000020016447984 */ /* 0x000e220000000400 */
[----:B------:R-:W-:Y:S01]  /*1b70*/  FFMA R18, R72, R18, R11 ;  /* 0x0000001248127223 */ /* 0x000fe2000000000b */
[----:B------:R-:W-:Y:S01]  /*1b80*/  LOP3.LUT R112, R112, 0x80000000, RZ, 0x3c, !PT ;  /* 0x8000000070707812 */ /* 0x000fe200078e3cff */
[----:B------:R-:W-:Y:S01]  /*1b90*/  IMAD.U32 R97, R97, 0x10000, RZ ;  /* 0x0001000061617824 */ /* 0x000fe200078e00ff */
[----:B------:R-:W1:Y:S01]  /*1ba0*/  LDS.U16 R72, [R22+0x6] ;  /* 0x0000060016487984 */ /* 0x000e620000000400 */
[----:B------:R-:W-:Y:S01]  /*1bb0*/  LOP3.LUT R92, R106, 0x80000000, RZ, 0x3c, !PT ;  /* 0x800000006a5c7812 */ /* 0x000fe200078e3cff */
[----:B------:R-:W-:Y:S01]  /*1bc0*/  IMAD.U32 R11, R101, 0x10000, RZ ;  /* 0x00010000650b7824 */ /* 0x000fe200078e00ff */
[----:B------:R-:W-:Y:S01]  /*1bd0*/  FFMA R97, R97, R112, RZ ;  /* 0x0000007061617223 */ /* 0x000fe200000000ff */
[----:B------:R-:W-:Y:S01]  /*1be0*/  IMAD.U32 R111, R111, 0x10000, RZ ;  /* 0x000100006f6f7824 */ /* 0x000fe200078e00ff */
[----:B------:R-:W-:Y:S01]  /*1bf0*/  SHF.L.U32 R8, R8, 0x10, RZ ;  /* 0x0000001008087819 */ /* 0x000fe200000006ff */
[----:B------:R-:W-:Y:S01]  /*1c00*/  FFMA R92, R11, R92, RZ ;  /* 0x0000005c0b5c7223 */ /* 0x000fe200000000ff */
[----:B------:R-:W-:Y:S01]  /*1c10*/  IMAD.U32 R96, R69, 0x10000, RZ ;  /* 0x0001000045607824 */ /* 0x000fe200078e00ff */
[----:B------:R-:W-:Y:S01]  /*1c20*/  FSEL R97, R97, RZ, P4 ;  /* 0x000000ff61617208 */ /* 0x000fe20002000000 */
[----:B------:R-:W5:Y:S01]  /*1c30*/  LDS.U16 R69, [R22+0x4] ;  /* 0x0000040016457984 */ /* 0x000f620000000400 */
[----:B------:R-:W-:Y:S01]  /*1c40*/  IMAD.U32 R73, R73, 0x10000, RZ ;  /* 0x0001000049497824 */ /* 0x000fe200078e00ff */
[----:B------:R-:W-:Y:S01]  /*1c50*/  FSEL R92, R92, RZ, P4 ;  /* 0x000000ff5c5c7208 */ /* 0x000fe20002000000 */
[----:B------:R-:W-:Y:S01]  /*1c60*/  IMAD.U32 R11, R103, 0x10000, RZ ;  /* 0x00010000670b7824 */ /* 0x000fe200078e00ff */
[----:B------:R-:W-:Y:S01]  /*1c70*/  LOP3.LUT R98, R111, 0x80000000, RZ, 0x3c, !PT ;  /* 0x800000006f627812 */ /* 0x000fe200078e3cff */
[----:B------:R-:W-:Y:S01]  /*1c80*/  FFMA R64, R94, R64, R97 ;  /* 0x000000405e407223 */ /* 0x000fe20000000061 */
[----:B------:R-:W-:Y:S01]  /*1c90*/  FSEL R94, R99, RZ, P4 ;  /* 0x000000ff635e7208 */ /* 0x000fe20002000000 */
[----:B------:R-:W-:Y:S01]  /*1ca0*/  IMAD.U32 R93, R23, 0x10000, RZ ;  /* 0x00010000175d7824 */ /* 0x000fe200078e00ff */
[----:B------:R-:W-:Y:S01]  /*1cb0*/  FFMA R67, R67, R73, R92 ;  /* 0x0000004943437223 */ /* 0x000fe2000000005c */
[----:B------:R-:W-:Y:S01]  /*1cc0*/  IMAD.U32 R100, R71, 0x10000, RZ ;  /* 0x0001000047647824 */ /* 0x000fe200078e00ff */
[----:B------:R-:W-:Y:S01]  /*1cd0*/  FFMA R73, R11, R98, RZ ;  /* 0x000000620b497223 */ /* 0x000fe200000000ff */
[----:B------:R-:W-:Y:S01]  /*1ce0*/  IMAD.U32 R104, R104, 0x10000, RZ ;  /* 0x0001000068687824 */ /* 0x000fe200078e00ff */
[----:B------:R-:W-:Y:S01]  /*1cf0*/  LDS.U16 R71, [R22+0x8] ;  /* 0x0000080016477984 */ /* 0x000fe20000000400 */
[----:B------:R-:W-:Y:S01]  /*1d00*/  FFMA R55, R55, R93, R94 ;  /* 0x0000005d37377223 */ /* 0x000fe2000000005e */
[----:B------:R-:W-:Y:S01]  /*1d10*/  IMAD.U32 R95, R95, 0x10000, RZ ;  /* 0x000100005f5f7824 */ /* 0x000fe200078e00ff */
[----:B------:R-:W-:Y:S01]  /*1d20*/  SHF.L.U32 R93, R9, 0x10, RZ ;  /* 0x00000010095d7819 */ /* 0x000fe200000006ff */
[----:B------:R-:W2:Y:S01]  /*1d30*/  LDS.U16 R11, [R22] ;  /* 0x00000000160b7984 */ /* 0x000ea20000000400 */
[----:B------:R-:W-:Y:S01]  /*1d40*/  LOP3.LUT R91, R104, 0x80000000, RZ, 0x3c, !PT ;  /* 0x80000000685b7812 */ /* 0x000fe200078e3cff */
[----:B------:R-:W-:Y:S01]  /*1d50*/  FFMA R53, R110, R54, R53 ;  /* 0x000000366e357223 */ /* 0x000fe20000000035 */
[----:B------:R-:W-:Y:S01]  /*1d60*/  PRMT R54, R50, 0x7632, R54 ;  /* 0x0000763232367816 */ /* 0x000fe20000000036 */
[----:B------:R-:W-:Y:S01]  /*1d70*/  FFMA R20, R95, R109, R20 ;  /* 0x0000006d5f147223 */ /* 0x000fe20000000014 */
[----:B------:R-:W-:Y:S01]  /*1d80*/  IMAD.U32 R108, R108, 0x10000, RZ ;  /* 0x000100006c6c7824 */ /* 0x000fe200078e00ff */
[----:B------:R-:W-:Y:S01]  /*1d90*/  FFMA R91, R8, R91, RZ ;  /* 0x0000005b085b7223 */ /* 0x000fe200000000ff */
[----:B------:R-:W-:Y:S01]  /*1da0*/  PRMT R103, R103, 0x7632, R103 ;  /* 0x0000763267677816 */ /* 0x000fe20000000067 */
[----:B------:R-:W-:Y:S01]  /*1db0*/  IMAD.U32 R97, R54, 0x10000, RZ ;  /* 0x0001000036617824 */ /* 0x000fe200078e00ff */
[----:B------:R-:W-:Y:S01]  /*1dc0*/  PRMT R50, R51, 0x7632, R50 ;  /* 0x0000763233327816 */ /* 0x000fe20000000032 */
[----:B------:R-:W2:Y:S01]  /*1dd0*/  LDS.U16 R54, [R22+0xa] ;  /* 0x00000a0016367984 */ /* 0x000ea20000000400 */
[----:B0-----:R-:W-:Y:S01]  /*1de0*/  IMAD.U32 R95, R68, 0x10000, RZ ;  /* 0x00010000445f7824 */ /* 0x001fe200078e00ff */
[----:B------:R-:W-:Y:S01]  /*1df0*/  FSEL R23, R91, RZ, P4 ;  /* 0x000000ff5b177208 */ /* 0x000fe20002000000 */
[----:B------:R-:W-:Y:S01]  /*1e00*/  IMAD.U32 R92, R3, 0x10000, RZ ;  /* 0x00010000035c7824 */ /* 0x000fe200078e00ff */
[----:B------:R-:W-:Y:S01]  /*1e10*/  LOP3.LUT R108, R108, 0x80000000, RZ, 0x3c, !PT ;  /* 0x800000006c6c7812 */ /* 0x000fe200078e3cff */
[----:B-1----:R-:W-:Y:S01]  /*1e20*/  IMAD.U32 R94, R72, 0x10000, RZ ;  /* 0x00010000485e7824 */ /* 0x002fe200078e00ff */
[----:B------:R-:W-:Y:S01]  /*1e30*/  SHF.L.U32 R3, R103, 0x10, RZ ;  /* 0x0000001067037819 */ /* 0x000fe200000006ff */
[----:B------:R-:W-:Y:S01]  /*1e40*/  IMAD.U32 R51, R51, 0x10000, RZ ;  /* 0x0001000033337824 */ /* 0x000fe200078e00ff */
[----:B------:R-:W-:Y:S01]  /*1e50*/  FSEL R73, R73, RZ, P4 ;  /* 0x000000ff49497208 */ /* 0x000fe20002000000 */
[----:B------:R-:W-:Y:S01]  /*1e60*/  FFMA R77, R122, R120, R77 ;  /* 0x000000787a4d7223 */ /* 0x000fe2000000004d */
[----:B------:R-:W-:Y:S01]  /*1e70*/  SHF.L.U32 R80, R80, 0x10, RZ ;  /* 0x0000001050507819 */ /* 0x000fe200000006ff */
[----:B------:R-:W-:Y:S01]  /*1e80*/  IMAD.U32 R79, R79, 0x10000, RZ ;  /* 0x000100004f4f7824 */ /* 0x000fe200078e00ff */
[----:B------:R-:W-:Y:S01]  /*1e90*/  SHF.L.U32 R74, R74, 0x10, RZ ;  /* 0x000000104a4a7819 */ /* 0x000fe200000006ff */
[----:B------:R-:W-:Y:S01]  /*1ea0*/  FFMA R51, R92, R51, R73 ;  /* 0x000000335c337223 */ /* 0x000fe20000000049 */
[----:B------:R-:W-:Y:S01]  /*1eb0*/  FSEL R80, R80, RZ, P3 ;  /* 0x000000ff50507208 */ /* 0x000fe20001800000 */
[----:B-----5:R-:W-:Y:S01]  /*1ec0*/  IMAD.U32 R73, R69, 0x10000, RZ ;  /* 0x0001000045497824 */ /* 0x020fe200078e00ff */
[----:B------:R-:W-:Y:S01]  /*1ed0*/  SHF.L.U32 R113, R113, 0x10, RZ ;  /* 0x0000001071717819 */ /* 0x000fe200000006ff */
[----:B------:R-:W-:Y:S01]  /*1ee0*/  LDS.U16 R69, [R22+0xe] ;  /* 0x00000e0016457984 */ /* 0x000fe20000000400 */
[----:B------:R-:W-:Y:S01]  /*1ef0*/  IMAD.U32 R90, R90, 0x10000, RZ ;  /* 0x000100005a5a7824 */ /* 0x000fe200078e00ff */
[----:B------:R-:W-:Y:S01]  /*1f00*/  PRMT R8, R101, 0x7632, R8 ;  /* 0x0000763265087816 */ /* 0x000fe20000000008 */
[----:B------:R-:W-:Y:S01]  /*1f10*/  IMAD.U32 R88, R88, 0x10000, RZ ;  /* 0x0001000058587824 */ /* 0x000fe200078e00ff */
[----:B------:R-:W-:Y:S01]  /*1f20*/  LOP3.LUT R113, R113, 0x80000000, RZ, 0x3c, !PT ;  /* 0x8000000071717812 */ /* 0x000fe200078e3cff */
[----:B------:R-:W-:Y:S01]  /*1f30*/  IMAD.U32 R75, R75, 0x10000, RZ ;  /* 0x000100004b4b7824 */ /* 0x000fe200078e00ff */
[----:B------:R-:W-:Y:S01]  /*1f40*/  SHF.L.U32 R82, R82, 0x10, RZ ;  /* 0x0000001052527819 */ /* 0x000fe200000006ff */
[----:B------:R-:W-:Y:S01]  /*1f50*/  IMAD.U32 R76, R76, 0x10000, RZ ;  /* 0x000100004c4c7824 */ /* 0x000fe200078e00ff */
[----:B------:R-:W-:Y:S01]  /*1f60*/  FFMA R23, R100, R96, R23 ;  /* 0x0000006064177223 */ /* 0x000fe20000000017 */
[----:B------:R-:W-:Y:S01]  /*1f70*/  IMAD.U32 R8, R8, 0x10000, RZ ;  /* 0x0001000008087824 */ /* 0x000fe200078e00ff */
[----:B------:R-:W-:Y:S01]  /*1f80*/  FSEL R82, R82, RZ, P3 ;  /* 0x000000ff52527208 */ /* 0x000fe20001800000 */
[----:B------:R-:W-:Y:S01]  /*1f90*/  IMAD.U32 R83, R83, 0x10000, RZ ;  /* 0x0001000053537824 */ /* 0x000fe200078e00ff */
[----:B------:R-:W-:Y:S01]  /*1fa0*/  SHF.L.U32 R87, R87, 0x10, RZ ;  /* 0x0000001057577819 */ /* 0x000fe200000006ff */
[----:B------:R-:W-:Y:S01]  /*1fb0*/  FFMA R8, R8, R113, RZ ;  /* 0x0000007108087223 */ /* 0x000fe200000000ff */
[----:B------:R-:W-:-:S02]  /*1fc0*/  IMAD.U32 R81, R81, 0x10000, RZ ;  /* 0x0001000051517824 */ /* 0x000fc400078e00ff */
[----:B------:R-:W-:Y:S01]  /*1fd0*/  FSEL R83, R83, RZ, P3 ;  /* 0x000000ff53537208 */ /* 0x000fe20001800000 */
[----:B------:R-:W-:Y:S01]  /*1fe0*/  IMAD.U32 R84, R84, 0x10000, RZ ;  /* 0x0001000054547824 */ /* 0x000fe200078e00ff */
[----:B------:R-:W-:Y:S01]  /*1ff0*/  FSEL R8, R8, RZ, P4 ;  /* 0x000000ff08087208 */ /* 0x000fe20002000000 */
[----:B------:R-:W-:Y:S01]  /*2000*/  IMAD.U32 R86, R86, 0x10000, RZ ;  /* 0x0001000056567824 */ /* 0x000fe200078e00ff */
[----:B------:R-:W-:Y:S01]  /*2010*/  FSEL R81, R81, RZ, P3 ;  /* 0x000000ff51517208 */ /* 0x000fe20001800000 */
[----:B------:R-:W-:Y:S01]  /*2020*/  IMAD.U32 R89, R89, 0x10000, RZ ;  /* 0x0001000059597824 */ /* 0x000fe200078e00ff */
[----:B------:R-:W-:Y:S01]  /*2030*/  FSEL R84, R84, RZ, P3 ;  /* 0x000000ff54547208 */ /* 0x000fe20001800000 */
[----:B------:R-:W-:Y:S01]  /*2040*/  FFMA R8, R97, R93, R8 ;  /* 0x0000005d61087223 */ /* 0x000fe20000000008 */
[----:B------:R-:W-:Y:S02]  /*2050*/  IMAD.U32 R85, R85, 0x10000, RZ ;  /* 0x0001000055557824 */ /* 0x000fe400078e00ff */
[----:B------:R-:W-:Y:S01]  /*2060*/  IMAD.U32 R78, R78, 0x10000, RZ ;  /* 0x000100004e4e7824 */ /* 0x000fe200078e00ff */
[----:B------:R-:W-:-:S02]  /*2070*/  FSEL R89, R89, RZ, P3 ;  /* 0x000000ff59597208 */ /* 0x000fc40001800000 */
[----:B------:R-:W-:Y:S02]  /*2080*/  FSEL R85, R85, RZ, P3 ;  /* 0x000000ff55557208 */ /* 0x000fe40001800000 */
[----:B------:R-:W-:Y:S02]  /*2090*/  FSEL R78, R78, RZ, P3 ;  /* 0x000000ff4e4e7208 */ /* 0x000fe40001800000 */
[----:B--2---:R-:W-:Y:S02]  /*20a0*/  SEL R56, R56, RZ, !P5 ;  /* 0x000000ff38387207 */ /* 0x004fe40006800000 */
[----:B------:R-:W-:Y:S02]  /*20b0*/  SEL R57, R57, RZ, !P5 ;  /* 0x000000ff39397207 */ /* 0x000fe40006800000 */
[----:B------:R-:W-:Y:S02]  /*20c0*/  PRMT R9, R56, 0x7632, R9 ;  /* 0x0000763238097816 */ /* 0x000fe40000000009 */
[----:B------:R-:W-:-:S02]  /*20d0*/  PRMT R91, R57, 0x7632, R91 ;  /* 0x00007632395b7816 */ /* 0x000fc4000000005b */
[----:B------:R-:W-:Y:S01]  /*20e0*/  SEL R59, R59, RZ, !P5 ;  /* 0x000000ff3b3b7207 */ /* 0x000fe20006800000 */
[----:B------:R-:W-:Y:S01]  /*20f0*/  IMAD.U32 R68, R9, 0x10000, RZ ;  /* 0x0001000009447824 */ /* 0x000fe200078e00ff */
[----:B------:R-:W-:Y:S01]  /*2100*/  SHF.L.U32 R91, R91, 0x10, RZ ;  /* 0x000000105b5b7819 */ /* 0x000fe200000006ff */
[----:B------:R-:W-:Y:S01]  /*2110*/  FFMA R9, R3, R108, RZ ;  /* 0x0000006c03097223 */ /* 0x000fe200000000ff */
[----:B------:R-:W-:Y:S01]  /*2120*/  IMAD.U32 R3, R70, 0x10000, RZ ;  /* 0x0001000046037824 */ /* 0x000fe200078e00ff */
[----:B------:R-:W-:Y:S01]  /*2130*/  FMUL R72, R68, R95 ;  /* 0x0000005f44487220 */ /* 0x000fe20000400000 */
[----:B------:R-:W-:Y:S01]  /*2140*/  IMAD.U32 R70, R50, 0x10000, RZ ;  /* 0x0001000032467824 */ /* 0x000fe200078e00ff */
[----:B------:R-:W0:Y:S01]  /*2150*/  LDS.U16 R68, [R22+0xc] ;  /* 0x00000c0016447984 */ /* 0x000e220000000400 */
[----:B------:R-:W-:Y:S01]  /*2160*/  FMUL R91, R91, R94 ;  /* 0x0000005e5b5b7220 */ /* 0x000fe20000400000 */
[----:B------:R-:W-:Y:S02]  /*2170*/  FSEL R50, R9, RZ, P4 ;  /* 0x000000ff09327208 */ /* 0x000fe40002000000 */
[----:B------:R-:W-:-:S02]  /*2180*/  FSEL R72, R72, RZ, !P5 ;  /* 0x000000ff48487208 */ /* 0x000fc40006800000 */
[----:B------:R-:W-:Y:S01]  /*2190*/  FSEL R91, R91, RZ, !P5 ;  /* 0x000000ff5b5b7208 */ /* 0x000fe20006800000 */
[----:B------:R-:W-:Y:S01]  /*21a0*/  FFMA R3, R3, R70, R50 ;  /* 0x0000004603037223 */ /* 0x000fe20000000032 */
[----:B------:R-:W-:Y:S01]  /*21b0*/  SEL R9, R58, RZ, !P5 ;  /* 0x000000ff3a097207 */ /* 0x000fe20006800000 */
[----:B------:R-:W-:Y:S01]  /*21c0*/  IMAD.U32 R58, R57, 0x10000, RZ ;  /* 0x00010000393a7824 */ /* 0x000fe200078e00ff */
[----:B------:R-:W1:Y:S01]  /*21d0*/  LDS.U16 R70, [R22+0x1010] ;  /* 0x0010100016467984 */ /* 0x000e620000000400 */
[----:B------:R-:W-:Y:S01]  /*21e0*/  FADD R91, R66, R91 ;  /* 0x0000005b425b7221 */ /* 0x000fe20000000000 */
[----:B------:R-:W-:Y:S01]  /*21f0*/  FADD R77, R77, R72 ;  /* 0x000000484d4d7221 */ /* 0x000fe20000000000 */
[----:B------:R-:W-:Y:S01]  /*2200*/  IMAD.U32 R72, R11, 0x10000, RZ ;  /* 0x000100000b487824 */ /* 0x000fe200078e00ff */
[----:B------:R-:W-:Y:S01]  /*2210*/  SHF.L.U32 R11, R56, 0x10, RZ ;  /* 0x00000010380b7819 */ /* 0x000fe200000006ff */
[----:B------:R-:W-:Y:S01]  /*2220*/  FADD R66, R80, R91 ;  /* 0x0000005b50427221 */ /* 0x000fe20000000000 */
[----:B------:R-:W-:Y:S01]  /*2230*/  IMAD.U32 R80, R71, 0x10000, RZ ;  /* 0x0001000047507824 */ /* 0x000fe200078e00ff */
[----:B------:R-:W-:Y:S01]  /*2240*/  FMUL R73, R58, R73 ;  /* 0x000000493a497220 */ /* 0x000fe20000400000 */
[----:B------:R-:W-:Y:S01]  /*2250*/  IMAD.U32 R71, R9, 0x10000, RZ ;  /* 0x0001000009477824 */ /* 0x000fe200078e00ff */
[----:B------:R-:W-:Y:S01]  /*2260*/  FMUL R72, R11, R72 ;  /* 0x000000480b487220 */ /* 0x000fe20000400000 */
[----:B------:R-:W2:Y:S01]  /*2270*/  LDS.U16 R58, [R22+0x1012] ;  /* 0x00101200163a7984 */ /* 0x000ea20000000400 */
[----:B------:R-:W-:Y:S01]  /*2280*/  FSEL R50, R79, RZ, P3 ;  /* 0x000000ff4f327208 */ /* 0x000fe20001800000 */
[----:B------:R-:W-:Y:S01]  /*2290*/  FMUL R71, R71, R80 ;  /* 0x0000005047477220 */ /* 0x000fe20000400000 */
[----:B----4-:R-:W-:Y:S01]  /*22a0*/  SEL R11, R62, RZ, !P5 ;  /* 0x000000ff3e0b7207 */ /* 0x010fe20006800000 */
[----:B------:R-:W-:Y:S01]  /*22b0*/  IMAD.U32 R79, R54, 0x10000, RZ ;  /* 0x00010000364f7824 */ /* 0x000fe200078e00ff */
[----:B------:R-:W-:Y:S01]  /*22c0*/  FSEL R73, R73, RZ, !P5 ;  /* 0x000000ff49497208 */ /* 0x000fe20006800000 */
[----:B------:R-:W-:Y:S01]  /*22d0*/  FADD R50, R50, R77 ;  /* 0x0000004d32327221 */ /* 0x000fe20000000000 */
[----:B------:R-:W-:-:S02]  /*22e0*/  FSEL R62, R71, RZ, !P5 ;  /* 0x000000ff473e7208 */ /* 0x000fc40006800000 */
[----:B------:R-:W-:Y:S01]  /*22f0*/  FSEL R72, R72, RZ, !P5 ;  /* 0x000000ff48487208 */ /* 0x000fe20006800000 */
[----:B------:R-:W-:Y:S01]  /*2300*/  FADD R73, R52, R73 ;  /* 0x0000004934497221 */ /* 0x000fe20000000000 */
[----:B------:R-:W-:Y:S01]  /*2310*/  PRMT R54, R9, 0x7632, R54 ;  /* 0x0000763209367816 */ /* 0x000fe20000000036 */
[----:B------:R-:W-:Y:S01]  /*2320*/  FADD R77, R49, R62 ;  /* 0x0000003e314d7221 */ /* 0x000fe20000000000 */
[----:B------:R-:W4:Y:S01]  /*2330*/  LDS.U16 R52, [R22+0x1014] ;  /* 0x0010140016347984 */ /* 0x000f220000000400 */
[----:B------:R-:W-:Y:S01]  /*2340*/  IMAD.U32 R49, R59, 0x10000, RZ ;  /* 0x000100003b317824 */ /* 0x000fe200078e00ff */
[----:B------:R-:W-:Y:S01]  /*2350*/  SHF.L.U32 R54, R54, 0x10, RZ ;  /* 0x0000001036367819 */ /* 0x000fe200000006ff */
[----:B------:R-:W-:Y:S01]  /*2360*/  FADD R72, R53, R72 ;  /* 0x0000004835487221 */ /* 0x000fe20000000000 */
[----:B------:R-:W-:Y:S02]  /*2370*/  FSEL R62, R74, RZ, P3 ;  /* 0x000000ff4a3e7208 */ /* 0x000fe40001800000 */
[----:B------:R-:W-:Y:S01]  /*2380*/  SEL R60, R60, RZ, !P5 ;  /* 0x000000ff3c3c7207 */ /* 0x000fe20006800000 */
[----:B0-----:R-:W-:Y:S01]  /*2390*/  IMAD.U32 R68, R68, 0x10000, RZ ;  /* 0x0001000044447824 */ /* 0x001fe200078e00ff */
[----:B------:R-:W-:Y:S01]  /*23a0*/  FMUL R54, R54, R79 ;  /* 0x0000004f36367220 */ /* 0x000fe20000400000 */
[----:B------:R-:W-:Y:S01]  /*23b0*/  FADD R62, R62, R73 ;  /* 0x000000493e3e7221 */ /* 0x000fe20000000000 */
[----:B------:R-:W-:Y:S01]  /*23c0*/  SEL R61, R61, RZ, !P5 ;  /* 0x000000ff3d3d7207 */ /* 0x000fe20006800000 */
[----:B------:R-:W-:Y:S01]  /*23d0*/  FMUL R53, R49, R68 ;  /* 0x0000004431357220 */ /* 0x000fe20000400000 */
[----:B------:R-:W-:-:S02]  /*23e0*/  FSEL R68, R90, RZ, P3 ;  /* 0x000000ff5a447208 */ /* 0x000fc40001800000 */
[----:B------:R-:W-:Y:S02]  /*23f0*/  FSEL R71, R54, RZ, !P5 ;  /* 0x000000ff36477208 */ /* 0x000fe40006800000 */
[----:B------:R-:W-:Y:S01]  /*2400*/  FSEL R53, R53, RZ, !P5 ;  /* 0x000000ff35357208 */ /* 0x000fe20006800000 */
[----:B------:R-:W0:Y:S01]  /*2410*/  LDS.U16 R54, [R22+0x1016] ;  /* 0x0010160016367984 */ /* 0x000e220000000400 */
[----:B------:R-:W-:Y:S01]  /*2420*/  FADD R68, R68, R77 ;  /* 0x0000004d44447221 */ /* 0x000fe20000000000 */
[----:B------:R-:W-:Y:S01]  /*2430*/  FADD R77, R48, R71 ;  /* 0x00000047304d7221 */ /* 0x000fe20000000000 */
[----:B------:R-:W-:Y:S01]  /*2440*/  PRMT R48, R59, 0x7632, R48 ;  /* 0x000076323b307816 */ /* 0x000fe20000000030 */
[----:B------:R-:W-:Y:S01]  /*2450*/  FADD R79, R64, R53 ;  /* 0x00000035404f7221 */ /* 0x000fe20000000000 */
[----:B------:R-:W-:Y:S01]  /*2460*/  IMAD.U32 R71, R69, 0x10000, RZ ;  /* 0x0001000045477824 */ /* 0x000fe200078e00ff */
[----:B------:R-:W5:Y:S01]  /*2470*/  LDS.U16 R53, [R22+0x1018] ;  /* 0x0010180016357984 */ /* 0x000f620000000400 */
[----:B------:R-:W-:Y:S01]  /*2480*/  FSEL R49, R88, RZ, P3 ;  /* 0x000000ff58317208 */ /* 0x000fe20001800000 */
[----:B-1----:R-:W-:Y:S01]  /*2490*/  IMAD.U32 R73, R70, 0x10000, RZ ;  /* 0x0001000046497824 */ /* 0x002fe200078e00ff */
[----:B------:R-:W-:Y:S01]  /*24a0*/  SHF.L.U32 R48, R48, 0x10, RZ ;  /* 0x0000001030307819 */ /* 0x000fe200000006ff */
[----:B------:R-:W1:Y:S01]  /*24b0*/  LDS.U16 R69, [R22+0x101a] ;  /* 0x00101a0016457984 */ /* 0x000e620000000400 */
[----:B------:R-:W-:Y:S01]  /*24c0*/  IMAD.U32 R64, R60, 0x10000, RZ ;  /* 0x000100003c407824 */ /* 0x000fe200078e00ff */
[----:B------:R-:W-:Y:S01]  /*24d0*/  FADD R49, R49, R72 ;  /* 0x0000004831317221 */ /* 0x000fe20000000000 */
[----:B--2---:R-:W-:Y:S01]  /*24e0*/  SHF.L.U32 R74, R58, 0x10, RZ ;  /* 0x000000103a4a7819 */ /* 0x004fe200000006ff */
[----:B------:R-:W2:Y:S01]  /*24f0*/  LDS.U16 R70, [R22+0x101c] ;  /* 0x00101c0016467984 */ /* 0x000ea20000000400 */
[----:B------:R-:W-:Y:S01]  /*2500*/  FMUL R72, R48, R71 ;  /* 0x0000004730487220 */ /* 0x000fe20000400000 */
[----:B------:R-:W-:Y:S01]  /*2510*/  FMUL R73, R64, R73 ;  /* 0x0000004940497220 */ /* 0x000fe20000400000 */
[----:B------:R-:W-:Y:S01]  /*2520*/  FSEL R64, R75, RZ, P3 ;  /* 0x000000ff4b407208 */ /* 0x000fe20001800000 */
[----:B------:R-:W2:Y:S01]  /*2530*/  LDS.U16 R22, [R22+0x101e] ;  /* 0x00101e0016167984 */ /* 0x000ea20000000400 */
[----:B------:R-:W-:-:S02]  /*2540*/  SEL R63, R63, RZ, !P5 ;  /* 0x000000ff3f3f7207 */ /* 0x000fc40006800000 */
[----:B------:R-:W-:Y:S01]  /*2550*/  FSEL R75, R72, RZ, !P5 ;  /* 0x000000ff484b7208 */ /* 0x000fe20006800000 */
[----:B------:R-:W-:Y:S06]  /*2560*/  BAR.SYNC 0x0 ;  /* 0x0000000000007b1d */ /* 0x000fec0000000000 */
[----:B------:R-:W-:Y:S01]  /*2570*/  FSEL R58, R73, RZ, !P5 ;  /* 0x000000ff493a7208 */ /* 0x000fe20006800000 */
[----:B------:R-:W-:Y:S01]  /*2580*/  FADD R75, R18, R75 ;  /* 0x0000004b124b7221 */ /* 0x000fe20000000000 */
[----:B------:R-:W-:Y:S01]  /*2590*/  IMAD.U32 R18, R61, 0x10000, RZ ;  /* 0x000100003d127824 */ /* 0x000fe200078e00ff */
[----:B------:R-:W-:Y:S01]  /*25a0*/  PRMT R71, R60, 0x7632, R71 ;  /* 0x000076323c477816 */ /* 0x000fe20000000047 */
[----:B------:R-:W-:Y:S01]  /*25b0*/  STS.U16 [R65], R56 ;  /* 0x0000003841007388 */ /* 0x000fe20000000400 */
[----:B------:R-:W-:Y:S01]  /*25c0*/  FADD R72, R19, R58 ;  /* 0x0000003a13487221 */ /* 0x000fe20000000000 */
[----:B----4-:R-:W-:Y:S01]  /*25d0*/  IMAD.U32 R19, R52, 0x10000, RZ ;  /* 0x0001000034137824 */ /* 0x010fe200078e00ff */
[----:B------:R-:W-:Y:S01]  /*25e0*/  FSEL R48, R86, RZ, P3 ;  /* 0x000000ff56307208 */ /* 0x000fe20001800000 */
[----:B------:R-:W-:Y:S01]  /*25f0*/  IMAD.U32 R71, R71, 0x10000, RZ ;  /* 0x0001000047477824 */ /* 0x000fe200078e00ff */
[----:B------:R4:W-:Y:S01]  /*2600*/  STS.U16 [R12+0x90], R9 ;  /* 0x000090090c007388 */ /* 0x0009e20000000400 */
[----:B------:R-:W-:Y:S01]  /*2610*/  FMUL R52, R18, R19 ;  /* 0x0000001312347220 */ /* 0x000fe20000400000 */
[----:B------:R-:W-:Y:S01]  /*2620*/  FSEL R19, R76, RZ, P3 ;  /* 0x000000ff4c137208 */ /* 0x000fe20001800000 */
[----:B------:R-:W-:Y:S01]  /*2630*/  FMUL R71, R71, R74 ;  /* 0x0000004a47477220 */ /* 0x000fe20000400000 */
[----:B------:R-:W-:Y:S01]  /*2640*/  STS.U16 [R12+0x30], R57 ;  /* 0x000030390c007388 */ /* 0x000fe20000000400 */
[----:B------:R-:W-:Y:S01]  /*2650*/  FSEL R18, R87, RZ, P3 ;  /* 0x000000ff57127208 */ /* 0x000fe20001800000 */
[----:B------:R-:W-:Y:S01]  /*2660*/  FADD R48, R48, R77 ;  /* 0x0000004d30307221 */ /* 0x000fe20000000000 */
[----:B------:R-:W-:Y:S01]  /*2670*/  FSEL R58, R52, RZ, !P5 ;  /* 0x000000ff343a7208 */ /* 0x000fe20006800000 */
[----:B------:R-:W-:Y:S01]  /*2680*/  FADD R19, R19, R72 ;  /* 0x0000004813137221 */ /* 0x000fe20000000000 */
[----:B------:R-:W-:Y:S01]  /*2690*/  PRMT R52, R61, 0x7632, R52 ;  /* 0x000076323d347816 */ /* 0x000fe20000000034 */
[----:B------:R-:W-:Y:S01]  /*26a0*/  STS.U16 [R12+0xf0], R59 ;  /* 0x0000f03b0c007388 */ /* 0x000fe20000000400 */
[----:B------:R-:W-:Y:S01]  /*26b0*/  FSEL R71, R71, RZ, !P5 ;  /* 0x000000ff47477208 */ /* 0x000fe20006800000 */
[----:B------:R-:W-:Y:S01]  /*26c0*/  FADD R72, R55, R58 ;  /* 0x0000003a37487221 */ /* 0x000fe20000000000 */
[----:B0-----:R-:W-:Y:S01]  /*26d0*/  IMAD.U32 R55, R54, 0x10000, RZ ;  /* 0x0001000036377824 */ /* 0x001fe200078e00ff */
[----:B------:R-:W-:Y:S01]  /*26e0*/  PRMT R54, R11, 0x7632, R54 ;  /* 0x000076320b367816 */ /* 0x000fe20000000036 */
[----:B-----5:R-:W-:Y:S01]  /*26f0*/  IMAD.U32 R58, R53, 0x10000, RZ ;  /* 0x00010000353a7824 */ /* 0x020fe200078e00ff */
[----:B------:R-:W-:Y:S01]  /*2700*/  SHF.L.U32 R52, R52, 0x10, RZ ;  /* 0x0000001034347819 */ /* 0x000fe200000006ff */
[----:B------:R-:W-:Y:S01]  /*2710*/  IMAD.U32 R53, R11, 0x10000, RZ ;  /* 0x000100000b357824 */ /* 0x000fe200078e00ff */
[----:B------:R-:W-:Y:S01]  /*2720*/  SHF.L.U32 R54, R54, 0x10, RZ ;  /* 0x0000001036367819 */ /* 0x000fe200000006ff */
[----:B-1----:R-:W-:Y:S01]  /*2730*/  IMAD.U32 R69, R69, 0x10000, RZ ;  /* 0x0001000045457824 */ /* 0x002fe200078e00ff */
[----:B------:R-:W-:Y:S01]  /*2740*/  FADD R20, R20, R71 ;  /* 0x0000004714147221 */ /* 0x000fe20000000000 */
[----:B------:R-:W-:Y:S01]  /*2750*/  FMUL R53, R53, R58 ;  /* 0x0000003a35357220 */ /* 0x000fe20000400000 */
[----:B--2---:R-:W-:Y:S01]  /*2760*/  IMAD.U32 R70, R70, 0x10000, RZ ;  /* 0x0001000046467824 */ /* 0x004fe200078e00ff */
[----:B------:R-:W-:Y:S01]  /*2770*/  FMUL R54, R54, R69 ;  /* 0x0000004536367220 */ /* 0x000fe20000400000 */
[----:B------:R-:W-:Y:S01]  /*2780*/  FMUL R52, R52, R55 ;  /* 0x0000003734347220 */ /* 0x000fe20000400000 */
[----:B------:R-:W-:Y:S01]  /*2790*/  SHF.L.U32 R22, R22, 0x10, RZ ;  /* 0x0000001016167819 */ /* 0x000fe200000006ff */
[----:B------:R-:W-:Y:S01]  /*27a0*/  FADD R64, R64, R79 ;  /* 0x0000004f40407221 */ /* 0x000fe20000000000 */
[----:B------:R-:W-:Y:S01]  /*27b0*/  FSEL R58, R53, RZ, !P5 ;  /* 0x000000ff353a7208 */ /* 0x000fe20006800000 */
[----:B------:R-:W-:Y:S01]  /*27c0*/  IMAD.U32 R53, R63, 0x10000, RZ ;  /* 0x000100003f357824 */ /* 0x000fe200078e00ff */
[----:B------:R-:W-:Y:S01]  /*27d0*/  FSEL R55, R54, RZ, !P5 ;  /* 0x000000ff36377208 */ /* 0x000fe20006800000 */
[----:B------:R-:W-:Y:S01]  /*27e0*/  FADD R18, R18, R75 ;  /* 0x0000004b12127221 */ /* 0x000fe20000000000 */
[----:B------:R-:W-:Y:S01]  /*27f0*/  FSEL R52, R52, RZ, !P5 ;  /* 0x000000ff34347208 */ /* 0x000fe20006800000 */
[----:B------:R-:W-:Y:S01]  /*2800*/  FMUL R53, R70, R53 ;  /* 0x0000003546357220 */ /* 0x000fe20000400000 */
[----:B------:R-:W-:Y:S01]  /*2810*/  FADD R58, R67, R58 ;  /* 0x0000003a433a7221 */ /* 0x000fe20000000000 */
[----:B------:R-:W-:Y:S01]  /*2820*/  FADD R55, R8, R55 ;  /* 0x0000003708377221 */ /* 0x000fe20000000000 */
[----:B------:R-:W-:Y:S01]  /*2830*/  FADD R20, R89, R20 ;  /* 0x0000001459147221 */ /* 0x000fe20000000000 */
[----:B------:R-:W-:Y:S01]  /*2840*/  FADD R23, R23, R52 ;  /* 0x0000003417177221 */ /* 0x000fe20000000000 */
[----:B------:R-:W-:Y:S01]  /*2850*/  FSEL R8, R53, RZ, !P5 ;  /* 0x000000ff35087208 */ /* 0x000fe20006800000 */
[----:B------:R-:W-:Y:S01]  /*2860*/  FADD R70, R81, R58 ;  /* 0x0000003a51467221 */ /* 0x000fe20000000000 */
[----:B------:R-:W-:Y:S01]  /*2870*/  PRMT R52, R57, 0x7632, R52 ;  /* 0x0000763239347816 */ /* 0x000fe20000000034 */
[----:B------:R-:W-:Y:S01]  /*2880*/  FADD R82, R82, R23 ;  /* 0x0000001752527221 */ /* 0x000fe20000000000 */
[----:B------:R-:W-:Y:S01]  /*2890*/  PRMT R53, R9, 0x7632, R53 ;  /* 0x0000763209357816 */ /* 0x000fe20000000035 */
[----:B------:R-:W-:Y:S01]  /*28a0*/  FADD R8, R51, R8 ;  /* 0x0000000833087221 */ /* 0x000fe20000000000 */
[----:B------:R-:W-:Y:S01]  /*28b0*/  PRMT R51, R56, 0x7632, R51 ;  /* 0x0000763238337816 */ /* 0x000fe20000000033 */
[----:B------:R-:W-:Y:S01]  /*28c0*/  STS.U16 [R12+0x60], R52 ;  /* 0x000060340c007388 */ /* 0x000fe20000000400 */
[----:B----4-:R-:W-:Y:S01]  /*28d0*/  PRMT R9, R60, 0x7632, R9 ;  /* 0x000076323c097816 */ /* 0x010fe20000000009 */
[--C-:B------:R-:W-:Y:S01]  /*28e0*/  FADD R74, R83, R8.reuse ;  /* 0x00000008534a7221 */ /* 0x100fe20000000000 */
[----:B------:R-:W-:Y:S01]  /*28f0*/  PRMT R8, R63, 0x7632, R8 ;  /* 0x000076323f087816 */ /* 0x000fe20000000008 */
[----:B------:R0:W-:Y:S01]  /*2900*/  STS.U16 [R12], R51 ;  /* 0x000000330c007388 */ /* 0x0001e20000000400 */
[----:B------:R-:W-:Y:S01]  /*2910*/  FADD R84, R84, R55 ;  /* 0x0000003754547221 */ /* 0x000fe20000000000 */
[----:B------:R-:W-:-:S02]  /*2920*/  FADD R72, R85, R72 ;  /* 0x0000004855487221 */ /* 0x000fc40000000000 */
[----:B------:R-:W-:Y:S01]  /*2930*/  IMAD.U32 R23, R8, 0x10000, RZ ;  /* 0x0001000008177824 */ /* 0x000fe200078e00ff */
[----:B------:R-:W-:Y:S01]  /*2940*/  PRMT R8, R59, 0x7632, R8 ;  /* 0x000076323b087816 */ /* 0x000fe20000000008 */
[----:B------:R-:W-:Y:S02]  /*2950*/  STS.U16 [R12+0xc0], R53 ;  /* 0x0000c0350c007388 */ /* 0x000fe40000000400 */
[----:B------:R-:W-:Y:S01]  /*2960*/  FMUL R22, R22, R23 ;  /* 0x0000001716167220 */ /* 0x000fe20000400000 */
[----:B------:R-:W-:Y:S01]  /*2970*/  PRMT R23, R61, 0x7632, R23 ;  /* 0x000076323d177816 */ /* 0x000fe20000000017 */
[----:B------:R1:W-:Y:S01]  /*2980*/  STS.U16 [R12+0x120], R8 ;  /* 0x000120080c007388 */ /* 0x0003e20000000400 */
[----:B0-----:R-:W-:Y:S02]  /*2990*/  PRMT R51, R11, 0x7632, R51 ;  /* 0x000076320b337816 */ /* 0x001fe40000000033 */
[----:B------:R-:W-:Y:S01]  /*29a0*/  FSEL R22, R22, RZ, !P5 ;  /* 0x000000ff16167208 */ /* 0x000fe20006800000 */
[----:B------:R0:W-:Y:S04]  /*29b0*/  STS.U16 [R65+0x10], R60 ;  /* 0x0000103c41007388 */ /* 0x0001e80000000400 */
[----:B------:R-:W-:Y:S01]  /*29c0*/  FADD R3, R3, R22 ;  /* 0x0000001603037221 */ /* 0x000fe20000000000 */
[----:B------:R-:W-:Y:S01]  /*29d0*/  SHF.R.U32.HI R22, RZ, 0x5, R2 ;  /* 0x00000005ff167819 */ /* 0x000fe20000011602 */
[----:B------:R2:W-:Y:S01]  /*29e0*/  STS.U16 [R12+0x10], R9 ;  /* 0x000010090c007388 */ /* 0x0005e20000000400 */
[----:B-1----:R-:W-:Y:S01]  /*29f0*/  LOP3.LUT R8, R2, 0x1f, RZ, 0xc0, !PT ;  /* 0x0000001f02087812 */ /* 0x002fe200078ec0ff */
[----:B------:R-:W-:Y:S01]  /*2a00*/  FADD R78, R78, R3 ;  /* 0x000000034e4e7221 */ /* 0x000fe20000000000 */
[----:B------:R-:W-:Y:S01]  /*2a10*/  SGXT.U32 R22, R22, 0x3 ;  /* 0x000000031616781a */ /* 0x000fe20000000000 */
[----:B------:R-:W-:Y:S01]  /*2a20*/  STS.U16 [R12+0x40], R61 ;  /* 0x0000403d0c007388 */ /* 0x000fe20000000400 */
[----:B0-----:R-:W-:-:S03]  /*2a30*/  PRMT R60, R63, 0x7632, R60 ;  /* 0x000076323f3c7816 */ /* 0x001fc6000000003c */
[----:B------:R-:W-:Y:S01]  /*2a40*/  STS.U16 [R12+0x70], R23 ;  /* 0x000070170c007388 */ /* 0x000fe20000000400 */
[----:B--2---:R-:W-:-:S03]  /*2a50*/  IMAD R9, R8, 0xc0, RZ ;  /* 0x000000c008097824 */ /* 0x004fc600078e02ff */
[----:B------:R-:W-:Y:S02]  /*2a60*/  STS.U16 [R12+0xa0], R11 ;  /* 0x0000a00b0c007388 */ /* 0x000fe40000000400 */
[----:B------:R-:W-:Y:S02]  /*2a70*/  LOP3.LUT R8, R9, R22, RZ, 0xfc, !PT ;  /* 0x0000001609087212 */ /* 0x000fe400078efcff */
[----:B------:R-:W-:Y:S04]  /*2a80*/  STS.U16 [R12+0x100], R63 ;  /* 0x0001003f0c007388 */ /* 0x000fe80000000400 */
[----:B------:R-:W-:Y:S04]  /*2a90*/  STS.U16 [R12+0xd0], R51 ;  /* 0x0000d0330c007388 */ /* 0x000fe80000000400 */
[----:B------:R-:W-:Y:S04]  /*2aa0*/  STS.U16 [R12+0x130], R60 ;  /* 0x0001303c0c007388 */ /* 0x000fe80000000400 */
[----:B------:R-:W-:Y:S06]  /*2ab0*/  BAR.SYNC 0x0 ;  /* 0x0000000000007b1d */ /* 0x000fec0000000000 */
[----:B------:R-:W0:Y:S01]  /*2ac0*/  LDS.128 R56, [R16] ;  /* 0x0000000010387984 */ /* 0x000e220000000c00 */
[----:B------:R-:W-:-:S03]  /*2ad0*/  CS2R R60, SRZ ;  /* 0x00000000003c7805 */ /* 0x000fc6000001ff00 */
[----:B------:R-:W1:Y:S04]  /*2ae0*/  LDS.128 R52, [R16+0x1800] ;  /* 0x0018000010347984 */ /* 0x000e680000000c00 */
[----:B------:R-:W-:Y:S06]  /*2af0*/  BAR.SYNC 0x0 ;  /* 0x0000000000007b1d */ /* 0x000fec0000000000 */
[----:B------:R-:W-:Y:S04]  /*2b00*/  STS [R8.X4], R49 ;  /* 0x0000003108007388 */ /* 0x000fe80000004800 */
[----:B------:R2:W-:Y:S04]  /*2b10*/  STS [R21.X4+0x60], R62 ;  /* 0x0000603e15007388 */ /* 0x0005e80000004800 */
[----:B------:R-:W-:Y:S04]  /*2b20*/  STS [R21.X4], R50 ;  /* 0x0000003215007388 */ /* 0x000fe80000004800 */
[----:B------:R-:W-:Y:S01]  /*2b30*/  STS [R21.X4+0xc0], R66 ;  /* 0x0000c04215007388 */ /* 0x000fe20000004800 */
[----:B--2---:R-:W-:-:S03]  /*2b40*/  CS2R R62, SRZ ;  /* 0x00000000003e7805 */ /* 0x004fc6000001ff00 */
[----:B------:R-:W-:Y:S04]  /*2b50*/  STS [R21.X4+0x120], R68 ;  /* 0x0001204415007388 */ /* 0x000fe80000004800 */
        /* <DEDUP_REMOVED lines=11> */
[----:B------:R-:W-:Y:S06]  /*2c10*/  BAR.SYNC 0x0 ;  /* 0x0000000000007b1d */ /* 0x000fec0000000000 */
[----:B------:R-:W2:Y:S01]  /*2c20*/  @!P2 LDG.E.EL.128 R60, [R118.64] ;  /* 0x00000004763ca981 */ /* 0x000ea2000c2e1d00 */
[----:B------:R-:W-:Y:S01]  /*2c30*/  IADD3 R10, R10, 0xc0000, RZ ;  /* 0x000c00000a0a7810 */ /* 0x000fe20007ffe0ff */
[----:B------:R-:W-:Y:S01]  /*2c40*/  CS2R R48, SRZ ;  /* 0x0000000000307805 */ /* 0x000fe2000001ff00 */
[----:B------:R-:W-:-:S03]  /*2c50*/  CS2R R50, SRZ ;  /* 0x0000000000327805 */ /* 0x000fc6000001ff00 */
[----:B------:R-:W-:-:S04]  /*2c60*/  IMAD.IADD R8, R15, 0x1, R10 ;  /* 0x000000010f087824 */ /* 0x000fc800078e020a */
[----:B------:R-:W-:-:S05]  /*2c70*/  IMAD.WIDE R8, R8, R13, c[0x0][0x160] ;  /* 0x0000580008087625 */ /* 0x000fca00078e020d */
[----:B------:R4:W5:Y:S01]  /*2c80*/  @!P1 LDG.E.EL.128 R48, [R8.64] ;  /* 0x0000000408309981 */ /* 0x000962000c2e1d00 */
[----:B------:R-:W-:Y:S01]  /*2c90*/  IADD3 R10, R17, R10, RZ ;  /* 0x0000000a110a7210 */ /* 0x000fe20007ffe0ff */
[----:B------:R-:W-:Y:S01]  /*2ca0*/  CS2R R18, SRZ ;  /* 0x0000000000127805 */ /* 0x000fe2000001ff00 */
[----:B------:R-:W-:-:S03]  /*2cb0*/  CS2R R16, SRZ ;  /* 0x0000000000107805 */ /* 0x000fc6000001ff00 */
[----:B------:R-:W-:-:S05]  /*2cc0*/  IMAD.WIDE R10, R10, R13, c[0x0][0x160] ;  /* 0x000058000a0a7625 */ /* 0x000fca00078e020d */
[----:B------:R3:W5:Y:S01]  /*2cd0*/  @!P0 LDG.E.EL.128 R16, [R10.64] ;  /* 0x000000040a108981 */ /* 0x000762000c2e1d00 */
[----:B------:R-:W-:Y:S01]  /*2ce0*/  IMAD.SHL.U32 R22, R22, 0x8, RZ ;  /* 0x0000000816167824 */ /* 0x000fe200078e00ff */
[C---:B------:R-:W-:Y:S01]  /*2cf0*/  PRMT R64, R41.reuse, 0x7632, R64 ;  /* 0x0000763229407816 */ /* 0x040fe20000000040 */
[----:B------:R-:W-:Y:S01]  /*2d00*/  IMAD.U32 R72, R41, 0x10000, RZ ;  /* 0x0001000029487824 */ /* 0x000fe200078e00ff */
[----:B------:R-:W0:Y:S01]  /*2d10*/  S2R R3, SR_TID.X ;  /* 0x0000000000037919 */ /* 0x000e220000002100 */
[----:B----4-:R-:W-:Y:S01]  /*2d20*/  PRMT R8, R39, 0x7632, R8 ;  /* 0x0000763227087816 */ /* 0x010fe20000000008 */
[C---:B------:R-:W-:Y:S01]  /*2d30*/  IMAD.U32 R23, R36.reuse, 0x10000, RZ ;  /* 0x0001000024177824 */ /* 0x040fe200078e00ff */
[----:B------:R-:W-:Y:S01]  /*2d40*/  PRMT R41, R36, 0x7632, R41 ;  /* 0x0000763224297816 */ /* 0x000fe20000000029 */
[----:B------:R-:W-:Y:S01]  /*2d50*/  IMAD.U32 R15, R32, 0x10000, RZ ;  /* 0x00010000200f7824 */ /* 0x000fe200078e00ff */
[----:B------:R-:W-:Y:S01]  /*2d60*/  PRMT R36, R34, 0x7632, R36 ;  /* 0x0000763222247816 */ /* 0x000fe20000000024 */
[----:B------:R-:W-:Y:S01]  /*2d70*/  IMAD.U32 R73, R42, 0x10000, RZ ;  /* 0x000100002a497824 */ /* 0x000fe200078e00ff */
[----:B------:R-:W-:Y:S01]  /*2d80*/  ISETP.GT.AND P3, PT, R0, 0x7f, PT ;  /* 0x0000007f0000780c */ /* 0x000fe20003f64270 */
[----:B------:R-:W-:Y:S01]  /*2d90*/  IMAD.U32 R71, R40, 0x10000, RZ ;  /* 0x0001000028477824 */ /* 0x000fe200078e00ff */
[C---:B------:R-:W-:Y:S01]  /*2da0*/  PRMT R66, R43.reuse, 0x7632, R66 ;  /* 0x000076322b427816 */ /* 0x040fe20000000042 */
[----:B------:R-:W-:Y:S01]  /*2db0*/  IMAD.U32 R21, R38, 0x10000, RZ ;  /* 0x0001000026157824 */ /* 0x000fe200078e00ff */
[----:B------:R-:W-:Y:S01]  /*2dc0*/  SHF.L.U32 R74, R43, 0x10, RZ ;  /* 0x000000102b4a7819 */ /* 0x000fe200000006ff */
[----:B------:R-:W-:Y:S01]  /*2dd0*/  IMAD.U32 R64, R64, 0x10000, RZ ;  /* 0x0001000040407824 */ /* 0x000fe200078e00ff */
[----:B------:R-:W-:-:S02]  /*2de0*/  SHF.L.U32 R0, R28, 0x10, RZ ;  /* 0x000000101c007819 */ /* 0x000fc400000006ff */
[----:B------:R-:W-:Y:S01]  /*2df0*/  PRMT R65, R42, 0x7632, R65 ;  /* 0x000076322a417816 */ /* 0x000fe20000000041 */
[----:B------:R-:W-:Y:S01]  /*2e00*/  IMAD.U32 R42, R37, 0x10000, RZ ;  /* 0x00010000252a7824 */ /* 0x000fe200078e00ff */
[----:B------:R-:W-:Y:S02]  /*2e10*/  PRMT R43, R40, 0x7632, R43 ;  /* 0x00007632282b7816 */ /* 0x000fe4000000002b */
[----:B------:R-:W-:Y:S01]  /*2e20*/  PRMT R9, R38, 0x7632, R9 ;  /* 0x0000763226097816 */ /* 0x000fe20000000009 */
[----:B------:R-:W-:Y:S01]  /*2e30*/  IMAD.U32 R65, R65, 0x10000, RZ ;  /* 0x0001000041417824 */ /* 0x000fe200078e00ff */
[----:B------:R-:W-:Y:S01]  /*2e40*/  PRMT R40, R37, 0x7632, R40 ;  /* 0x0000763225287816 */ /* 0x000fe20000000028 */
[----:B------:R-:W-:Y:S01]  /*2e50*/  IMAD.U32 R43, R43, 0x10000, RZ ;  /* 0x000100002b2b7824 */ /* 0x000fe200078e00ff */
[----:B------:R-:W-:Y:S02]  /*2e60*/  PRMT R37, R35, 0x7632, R37 ;  /* 0x0000763223257816 */ /* 0x000fe40000000025 */
[----:B0-----:R-:W-:Y:S01]  /*2e70*/  SHF.R.U32.HI R13, RZ, 0x2, R3 ;  /* 0x00000002ff0d7819 */ /* 0x001fe20000011603 */
[----:B------:R-:W-:Y:S01]  /*2e80*/  IMAD.SHL.U32 R3, R3, 0x4, RZ ;  /* 0x0000000403037824 */ /* 0x000fe200078e00ff */
[----:B------:R-:W-:-:S02]  /*2e90*/  SHF.L.U32 R38, R35, 0x10, RZ ;  /* 0x0000001023267819 */ /* 0x000fc400000006ff */
[----:B------:R-:W-:Y:S02]  /*2ea0*/  SGXT.U32 R13, R13, 0x3 ;  /* 0x000000030d0d781a */ /* 0x000fe40000000000 */
[----:B------:R-:W-:Y:S02]  /*2eb0*/  LOP3.LUT R3, R3, 0xc, RZ, 0xc0, !PT ;  /* 0x0000000c03037812 */ /* 0x000fe400078ec0ff */
[----:B------:R-:W-:Y:S02]  /*2ec0*/  LOP3.LUT R20, R22, R13, RZ, 0xfc, !PT ;  /* 0x0000000d16147212 */ /* 0x000fe400078efcff */
[----:B------:R-:W-:Y:S01]  /*2ed0*/  SHF.L.U32 R22, R39, 0x10, RZ ;  /* 0x0000001027167819 */ /* 0x000fe200000006ff */
[----:B------:R-:W-:Y:S01]  /*2ee0*/  IMAD.U32 R39, R34, 0x10000, RZ ;  /* 0x0001000022277824 */ /* 0x000fe200078e00ff */
[----:B------:R-:W-:Y:S01]  /*2ef0*/  PRMT R34, R32, 0x7632, R34 ;  /* 0x0000763220227816 */ /* 0x000fe20000000022 */
[----:B------:R-:W-:Y:S01]  /*2f00*/  IMAD R20, R20, 0x18, R3 ;  /* 0x0000001814147824 */ /* 0x000fe200078e0203 */
[----:B------:R-:W-:Y:S01]  /*2f10*/  LOP3.LUT R0, R0, 0x80000000, RZ, 0x3c, !PT ;  /* 0x8000000000007812 */ /* 0x000fe200078e3cff */
[----:B------:R-:W-:Y:S01]  /*2f20*/  IMAD.U32 R3, R30, 0x10000, RZ ;  /* 0x000100001e037824 */ /* 0x000fe200078e00ff */
[----:B------:R-:W-:Y:S01]  /*2f30*/  ISETP.GT.AND P4, PT, R14, 0x7f, PT ;  /* 0x0000007f0e00780c */ /* 0x000fe20003f84270 */
[----:B------:R-:W-:Y:S01]  /*2f40*/  IMAD.U32 R32, R31, 0x10000, RZ ;  /* 0x000100001f207824 */ /* 0x000fe200078e00ff */
[----:B------:R-:W-:Y:S01]  /*2f50*/  PRMT R14, R33, 0x7632, R14 ;  /* 0x00007632210e7816 */ /* 0x000fe2000000000e */
[----:B------:R-:W-:Y:S01]  /*2f60*/  FFMA R67, RZ, R0, RZ ;  /* 0x00000000ff437223 */ /* 0x000fe200000000ff */
[----:B------:R-:W-:-:S02]  /*2f70*/  LOP3.LUT R35, R3, 0x80000000, RZ, 0x3c, !PT ;  /* 0x8000000003237812 */ /* 0x000fc400078e3cff */
[----:B------:R-:W-:Y:S01]  /*2f80*/  LOP3.LUT R3, R32, 0x80000000, RZ, 0x3c, !PT ;  /* 0x8000000020037812 */ /* 0x000fe200078e3cff */
[----:B------:R-:W-:Y:S01]  /*2f90*/  IMAD.U32 R32, R33, 0x10000, RZ ;  /* 0x0001000021207824 */ /* 0x000fe200078e00ff */
[----:B------:R-:W-:Y:S01]  /*2fa0*/  PRMT R28, R29, 0x7632, R28 ;  /* 0x000076321d1c7816 */ /* 0x000fe2000000001c */
[----:B------:R-:W-:Y:S01]  /*2fb0*/  FFMA R33, RZ, R35, RZ ;  /* 0x00000023ff217223 */ /* 0x000fe200000000ff */
[----:B------:R-:W-:Y:S01]  /*2fc0*/  FSEL R68, R67, RZ, P3 ;  /* 0x000000ff43447208 */ /* 0x000fe20001800000 */
[----:B------:R-:W-:Y:S01]  /*2fd0*/  FFMA R35, RZ, R3, RZ ;  /* 0x00000003ff237223 */ /* 0x000fe200000000ff */
[----:B------:R-:W-:Y:S01]  /*2fe0*/  PRMT R67, R30, 0x7632, R67 ;  /* 0x000076321e437816 */ /* 0x000fe20000000043 */
[----:B------:R-:W-:Y:S01]  /*2ff0*/  IMAD.U32 R3, R29, 0x10000, RZ ;  /* 0x000100001d037824 */ /* 0x000fe200078e00ff */
[----:B------:R-:W-:Y:S01]  /*3000*/  PRMT R0, R28, 0x7632, R0 ;  /* 0x000076321c007816 */ /* 0x000fe20000000000 */
[----:B------:R-:W-:Y:S01]  /*3010*/  IMAD.U32 R29, R9, 0x10000, RZ ;  /* 0x00010000091d7824 */ /* 0x000fe200078e00ff */
[----:B------:R-:W-:Y:S01]  /*3020*/  FSEL R35, R35, RZ, P3 ;  /* 0x000000ff23237208 */ /* 0x000fe20001800000 */
[----:B------:R-:W-:Y:S01]  /*3030*/  FFMA R23, R23, R71, R68 ;  /* 0x0000004717177223 */ /* 0x000fe20000000044 */
[----:B------:R-:W-:Y:S01]  /*3040*/  SHF.L.U32 R30, R8, 0x10, RZ ;  /* 0x00000010081e7819 */ /* 0x000fe200000006ff */
[----:B------:R-:W-:Y:S01]  /*3050*/  IMAD.U32 R8, R67, 0x10000, RZ ;  /* 0x0001000043087824 */ /* 0x000fe200078e00ff */
[----:B------:R-:W-:Y:S01]  /*3060*/  PRMT R69, R31, 0x7632, R69 ;  /* 0x000076321f457816 */ /* 0x000fe20000000045 */
[----:B------:R-:W-:Y:S01]  /*3070*/  FFMA R22, R22, R74, R35 ;  /* 0x0000004a16167223 */ /* 0x000fe20000000023 */
[----:B------:R-:W-:Y:S01]  /*3080*/  LOP3.LUT R35, R3, 0x80000000, RZ, 0x3c, !PT ;  /* 0x8000000003237812 */ /* 0x000fe200078e3cff */
[----:B------:R-:W-:Y:S01]  /*3090*/  IMAD.U32 R0, R0, 0x10000, RZ ;  /* 0x0001000000007824 */ /* 0x000fe200078e00ff */
[----:B------:R-:W-:Y:S01]  /*30a0*/  LOP3.LUT R8, R8, 0x80000000, RZ, 0x3c, !PT ;  /* 0x8000000008087812 */ /* 0x000fe200078e3cff */
[----:B------:R-:W-:Y:S01]  /*30b0*/  IMAD.U32 R3, R28, 0x10000, RZ ;  /* 0x000100001c037824 */ /* 0x000fe200078e00ff */
[----:B------:R-:W-:Y:S01]  /*30c0*/  FSEL R70, R33, RZ, P3 ;  /* 0x000000ff21467208 */ /* 0x000fe20001800000 */
[----:B------:R-:W-:Y:S01]  /*30d0*/  IMAD.U32 R33, R40, 0x10000, RZ ;  /* 0x0001000028217824 */ /* 0x000fe200078e00ff */
[----:B------:R-:W-:Y:S01]  /*30e0*/  LOP3.LUT R0, R0, 0x80000000, RZ, 0x3c, !PT ;  /* 0x8000000000007812 */ /* 0x000fe200078e3cff */
[----:B------:R-:W-:Y:S01]  /*30f0*/  FFMA R8, RZ, R8, RZ ;  /* 0x00000008ff087223 */ /* 0x000fe200000000ff */
[----:B------:R-:W-:Y:S01]  /*3100*/  LOP3.LUT R3, R3, 0x80000000, RZ, 0x3c, !PT ;  /* 0x8000000003037812 */ /* 0x000fe200078e3cff */
[----:B------:R-:W-:Y:S01]  /*3110*/  IMAD.U32 R31, R41, 0x10000, RZ ;  /* 0x00010000291f7824 */ /* 0x000fe200078e00ff */
[----:B------:R-:W-:Y:S01]  /*3120*/  SHF.L.U32 R9, R69, 0x10, RZ ;  /* 0x0000001045097819 */ /* 0x000fe200000006ff */
[----:B------:R-:W-:Y:S01]  /*3130*/  FFMA R0, RZ, R0, RZ ;  /* 0x00000000ff007223 */ /* 0x000fe200000000ff */
[----:B------:R-:W-:Y:S01]  /*3140*/  FSEL R40, R8, RZ, P3 ;  /* 0x000000ff08287208 */ /* 0x000fe20001800000 */
[----:B------:R-:W-:Y:S01]  /*3150*/  FFMA R3, RZ, R3, RZ ;  /* 0x00000003ff037223 */ /* 0x000fe200000000ff */
[----:B------:R-:W-:Y:S01]  /*3160*/  LOP3.LUT R9, R9, 0x80000000, RZ, 0x3c, !PT ;  /* 0x8000000009097812 */ /* 0x000fe200078e3cff */
[----:B------:R-:W-:Y:S01]  /*3170*/  FFMA R35, RZ, R35, RZ ;  /* 0x00000023ff237223 */ /* 0x000fe200000000ff */
[----:B------:R-:W-:Y:S01]  /*3180*/  FSEL R8, R0, RZ, P3 ;  /* 0x000000ff00087208 */ /* 0x000fe20001800000 */
[----:B------:R-:W-:Y:S01]  /*3190*/  FFMA R29, R29, R65, R40 ;  /* 0x000000411d1d7223 */ /* 0x000fe20000000028 */
[----:B------:R-:W-:Y:S01]  /*31a0*/  FSEL R0, R3, RZ, P3 ;  /* 0x000000ff03007208 */ /* 0x000fe20001800000 */
[----:B------:R-:W-:Y:S01]  /*31b0*/  FFMA R9, RZ, R9, RZ ;  /* 0x00000009ff097223 */ /* 0x000fe200000000ff */
[C---:B------:R-:W-:Y:S01]  /*31c0*/  PRMT R65, R26.reuse, 0x7632, R65 ;  /* 0x000076321a417816 */ /* 0x040fe20000000041 */
[----:B------:R-:W-:Y:S01]  /*31d0*/  FFMA R31, R31, R43, R8 ;  /* 0x0000002b1f1f7223 */ /* 0x000fe20000000008 */
[----:B------:R-:W-:Y:S01]  /*31e0*/  SHF.L.U32 R8, R27, 0x10, RZ ;  /* 0x000000101b087819 */ /* 0x000fe200000006ff */
[----:B------:R-:W-:Y:S01]  /*31f0*/  FFMA R33, R33, R64, R0 ;  /* 0x0000004021217223 */ /* 0x000fe20000000000 */
[----:B------:R-:W-:Y:S01]  /*3200*/  IMAD.U32 R0, R26, 0x10000, RZ ;  /* 0x000100001a007824 */ /* 0x000fe200078e00ff */
[----:B------:R-:W-:Y:S01]  /*3210*/  SHF.L.U32 R66, R66, 0x10, RZ ;  /* 0x0000001042427819 */ /* 0x000fe200000006ff */
[----:B------:R-:W-:Y:S01]  /*3220*/  IMAD.U32 R64, R25, 0x10000, RZ ;  /* 0x0001000019407824 */ /* 0x000fe200078e00ff */
[----:B------:R-:W-:Y:S01]  /*3230*/  FSEL R35, R35, RZ, P3 ;  /* 0x000000ff23237208 */ /* 0x000fe20001800000 */
[----:B------:R-:W-:Y:S01]  /*3240*/  IMAD.U32 R3, R24, 0x10000, RZ ;  /* 0x0001000018037824 */ /* 0x000fe200078e00ff */
[----:B------:R-:W-:Y:S01]  /*3250*/  FSEL R9, R9, RZ, P3 ;  /* 0x000000ff09097208 */ /* 0x000fe20001800000 */
[----:B------:R-:W-:Y:S01]  /*3260*/  FFMA R21, R21, R73, R70 ;  /* 0x0000004915157223 */ /* 0x000fe20000000046 */
[----:B------:R-:W-:Y:S01]  /*3270*/  LOP3.LUT R43, R0, 0x80000000, RZ, 0x3c, !PT ;  /* 0x80000000002b7812 */ /* 0x000fe200078e3cff */
[----:B------:R-:W-:Y:S01]  /*3280*/  FFMA R28, R42, R72, R35 ;  /* 0x000000482a1c7223 */ /* 0x000fe20000000023 */
[----:B------:R-:W-:Y:S01]  /*3290*/  SHF.L.U32 R69, R65, 0x10, RZ ;  /* 0x0000001041457819 */ /* 0x000fe200000006ff */
[----:B------:R-:W-:Y:S01]  /*32a0*/  FFMA R30, R30, R66, R9 ;  /* 0x000000421e1e7223 */ /* 0x000fe20000000009 */
[----:B------:R-:W-:-:S02]  /*32b0*/  LOP3.LUT R65, R8, 0x80000000, RZ, 0x3c, !PT ;  /* 0x8000000008417812 */ /* 0x000fc400078e3cff */
[----:B------:R-:W-:Y:S02]  /*32c0*/  LOP3.LUT R66, R64, 0x80000000, RZ, 0x3c, !PT ;  /* 0x8000000040427812 */ /* 0x000fe400078e3cff */
[----:B------:R-:W-:Y:S02]  /*32d0*/  PRMT R70, R27, 0x7632, R70 ;  /* 0x000076321b467816 */ /* 0x000fe40000000046 */
[----:B------:R-:W-:Y:S02]  /*32e0*/  PRMT R67, R24, 0x7632, R67 ;  /* 0x0000763218437816 */ /* 0x000fe40000000043 */
[----:B------:R-:W-:Y:S01]  /*32f0*/  LOP3.LUT R69, R69, 0x80000000, RZ, 0x3c, !PT ;  /* 0x8000000045457812 */ /* 0x000fe200078e3cff */
[----:B------:R-:W-:Y:S01]  /*3300*/  IMAD.U32 R70, R70, 0x10000, RZ ;  /* 0x0001000046467824 */ /* 0x000fe200078e00ff */
[----:B------:R-:W-:Y:S01]  /*3310*/  PRMT R68, R25, 0x7632, R68 ;  /* 0x0000763219447816 */ /* 0x000fe20000000044 */
[----:B------:R-:W-:Y:S01]  /*3320*/  IMAD.U32 R67, R67, 0x10000, RZ ;  /* 0x0001000043437824 */ /* 0x000fe200078e00ff */
[C---:B---3--:R-:W-:Y:S01]  /*3330*/  PRMT R11, R46.reuse, 0x7632, R11 ;  /* 0x000076322e0b7816 */ /* 0x048fe2000000000b */
[----:B------:R-:W-:Y:S01]  /*3340*/  IMAD.U32 R46, R46, 0x10000, RZ ;  /* 0x000100002e2e7824 */ /* 0x000fe200078e00ff */
[----:B------:R-:W-:Y:S01]  /*3350*/  PRMT R12, R47, 0x7632, R12 ;  /* 0x000076322f0c7816 */ /* 0x000fe2000000000c */
[----:B------:R-:W-:Y:S01]  /*3360*/  IMAD.U32 R68, R68, 0x10000, RZ ;  /* 0x0001000044447824 */ /* 0x000fe200078e00ff */
[----:B------:R-:W-:-:S02]  /*3370*/  LOP3.LUT R67, R67, 0x80000000, RZ, 0x3c, !PT ;  /* 0x8000000043437812 */ /* 0x000fc400078e3cff */
[C---:B------:R-:W-:Y:S01]  /*3380*/  PRMT R13, R44.reuse, 0x7632, R13 ;  /* 0x000076322c0d7816 */ /* 0x040fe2000000000d */
[----:B------:R-:W-:Y:S01]  /*3390*/  IMAD.U32 R44, R44, 0x10000, RZ ;  /* 0x000100002c2c7824 */ /* 0x000fe200078e00ff */
[C---:B------:R-:W-:Y:S01]  /*33a0*/  PRMT R10, R45.reuse, 0x7632, R10 ;  /* 0x000076322d0a7816 */ /* 0x040fe2000000000a */
[----:B------:R-:W-:Y:S01]  /*33b0*/  IMAD.U32 R45, R45, 0x10000, RZ ;  /* 0x000100002d2d7824 */ /* 0x000fe200078e00ff */
[----:B------:R-:W-:Y:S01]  /*33c0*/  SHF.L.U32 R12, R12, 0x10, RZ ;  /* 0x000000100c0c7819 */ /* 0x000fe200000006ff */
[----:B------:R-:W-:Y:S01]  /*33d0*/  IMAD.U32 R13, R13, 0x10000, RZ ;  /* 0x000100000d0d7824 */ /* 0x000fe200078e00ff */
[----:B------:R-:W-:Y:S02]  /*33e0*/  SHF.L.U32 R34, R34, 0x10, RZ ;  /* 0x0000001022227819 */ /* 0x000fe400000006ff */
[C---:B------:R-:W-:Y:S01]  /*33f0*/  PRMT R9, R56.reuse, 0x7632, R9 ;  /* 0x0000763238097816 */ /* 0x040fe20000000009 */
[----:B------:R-:W-:Y:S01]  /*3400*/  IMAD.U32 R56, R56, 0x10000, RZ ;  /* 0x0001000038387824 */ /* 0x000fe200078e00ff */
[----:B------:R-:W-:-:S02]  /*3410*/  PRMT R41, R57, 0x7632, R41 ;  /* 0x0000763239297816 */ /* 0x000fc40000000029 */
[----:B------:R-:W-:Y:S02]  /*3420*/  SHF.L.U32 R57, R57, 0x10, RZ ;  /* 0x0000001039397819 */ /* 0x000fe400000006ff */
[C---:B------:R-:W-:Y:S01]  /*3430*/  PRMT R40, R59.reuse, 0x7632, R40 ;  /* 0x000076323b287816 */ /* 0x040fe20000000028 */
[----:B------:R-:W-:Y:S01]  /*3440*/  IMAD.U32 R59, R59, 0x10000, RZ ;  /* 0x000100003b3b7824 */ /* 0x000fe200078e00ff */
[C---:B------:R-:W-:Y:S01]  /*3450*/  PRMT R35, R58.reuse, 0x7632, R35 ;  /* 0x000076323a237816 */ /* 0x040fe20000000023 */
[----:B------:R-:W-:Y:S01]  /*3460*/  IMAD.U32 R58, R58, 0x10000, RZ ;  /* 0x000100003a3a7824 */ /* 0x000fe200078e00ff */
[----:B------:R-:W-:Y:S01]  /*3470*/  SHF.L.U32 R41, R41, 0x10, RZ ;  /* 0x0000001029297819 */ /* 0x000fe200000006ff */
[----:B------:R-:W-:Y:S01]  /*3480*/  IMAD.U32 R40, R40, 0x10000, RZ ;  /* 0x0001000028287824 */ /* 0x000fe200078e00ff */
[C---:B-1----:R-:W-:Y:S01]  /*3490*/  PRMT R27, R54.reuse, 0x7632, R27 ;  /* 0x00007632361b7816 */ /* 0x042fe2000000001b */
[----:B------:R-:W-:Y:S01]  /*34a0*/  IMAD.U32 R35, R35, 0x10000, RZ ;  /* 0x0001000023237824 */ /* 0x000fe200078e00ff */
[C---:B------:R-:W-:Y:S01]  /*34b0*/  PRMT R26, R55.reuse, 0x7632, R26 ;  /* 0x00007632371a7816 */ /* 0x040fe2000000001a */
[----:B------:R-:W-:Y:S01]  /*34c0*/  IMAD.U32 R55, R55, 0x10000, RZ ;  /* 0x0001000037377824 */ /* 0x000fe200078e00ff */
[----:B------:R-:W-:Y:S01]  /*34d0*/  SHF.L.U32 R54, R54, 0x10, RZ ;  /* 0x0000001036367819 */ /* 0x000fe200000006ff */
[----:B------:R-:W-:Y:S01]  /*34e0*/  IMAD.U32 R27, R27, 0x10000, RZ ;  /* 0x000100001b1b7824 */ /* 0x000fe200078e00ff */
[C---:B------:R-:W-:Y:S01]  /*34f0*/  PRMT R24, R52.reuse, 0x7632, R24 ;  /* 0x0000763234187816 */ /* 0x040fe20000000018 */
[----:B------:R-:W-:Y:S01]  /*3500*/  IMAD.U32 R52, R52, 0x10000, RZ ;  /* 0x0001000034347824 */ /* 0x000fe200078e00ff */
[C---:B------:R-:W-:Y:S01]  /*3510*/  PRMT R25, R53.reuse, 0x7632, R25 ;  /* 0x0000763235197816 */ /* 0x040fe20000000019 */
[----:B------:R-:W-:Y:S01]  /*3520*/  IMAD.U32 R53, R53, 0x10000, RZ ;  /* 0x0001000035357824 */ /* 0x000fe200078e00ff */
[----:B------:R-:W-:-:S02]  /*3530*/  SHF.L.U32 R26, R26, 0x10, RZ ;  /* 0x000000101a1a7819 */ /* 0x000fc400000006ff */
[----:B------:R-:W-:Y:S02]  /*3540*/  SHF.L.U32 R47, R47, 0x10, RZ ;  /* 0x000000102f2f7819 */ /* 0x000fe400000006ff */
[----:B--2---:R-:W-:Y:S02]  /*3550*/  SEL R62, R62, RZ, !P2 ;  /* 0x000000ff3e3e7207 */ /* 0x004fe40005000000 */
[----:B------:R-:W-:Y:S02]  /*3560*/  SEL R63, R63, RZ, !P2 ;  /* 0x000000ff3f3f7207 */ /* 0x000fe40005000000 */
[----:B------:R-:W-:Y:S01]  /*3570*/  SEL R60, R60, RZ, !P2 ;  /* 0x000000ff3c3c7207 */ /* 0x000fe20005000000 */
[C---:B------:R-:W-:Y:S01]  /*3580*/  IMAD.U32 R0, R62.reuse, 0x10000, RZ ;  /* 0x000100003e007824 */ /* 0x040fe200078e00ff */
[----:B------:R-:W-:Y:S01]  /*3590*/  PRMT R62, R62, 0x7632, R62 ;  /* 0x000076323e3e7816 */ /* 0x000fe2000000003e */
[----:B------:R-:W-:Y:S01]  /*35a0*/  IMAD.U32 R8, R63, 0x10000, RZ ;  /* 0x000100003f087824 */ /* 0x000fe200078e00ff */
[----:B------:R-:W-:Y:S01]  /*35b0*/  SEL R61, R61, RZ, !P2 ;  /* 0x000000ff3d3d7207 */ /* 0x000fe20005000000 */
[----:B------:R-:W-:Y:S01]  /*35c0*/  FFMA R42, R0, R43, RZ ;  /* 0x0000002b002a7223 */ /* 0x000fe200000000ff */
[----:B------:R-:W-:Y:S01]  /*35d0*/  LOP3.LUT R43, R3, 0x80000000, RZ, 0x3c, !PT ;  /* 0x80000000032b7812 */ /* 0x000fe200078e3cff */
[----:B------:R-:W-:Y:S01]  /*35e0*/  FFMA R64, R8, R65, RZ ;  /* 0x0000004108407223 */ /* 0x000fe200000000ff */
[----:B------:R-:W-:Y:S01]  /*35f0*/  IMAD.U32 R0, R60, 0x10000, RZ ;  /* 0x000100003c007824 */ /* 0x000fe200078e00ff */
[----:B------:R-:W-:Y:S01]  /*3600*/  SHF.L.U32 R8, R62, 0x10, RZ ;  /* 0x000000103e087819 */ /* 0x000fe200000006ff */
[----:B------:R-:W-:Y:S01]  /*3610*/  IMAD.U32 R3, R61, 0x10000, RZ ;  /* 0x000100003d037824 */ /* 0x000fe200078e00ff */
[----:B-----5:R-:W-:Y:S01]  /*3620*/  SEL R48, R48, RZ, !P1 ;  /* 0x000000ff30307207 */ /* 0x020fe20004800000 */
[----:B------:R-:W-:Y:S01]  /*3630*/  FFMA R62, R0, R43, RZ ;  /* 0x0000002b003e7223 */ /* 0x000fe200000000ff */
[----:B------:R-:W-:Y:S01]  /*3640*/  PRMT R0, R60, 0x7632, R0 ;  /* 0x000076323c007816 */ /* 0x000fe20000000000 */
[----:B------:R-:W-:Y:S01]  /*3650*/  FFMA R43, R8, R69, RZ ;  /* 0x00000045082b7223 */ /* 0x000fe200000000ff */
[----:B------:R-:W-:Y:S01]  /*3660*/  PRMT R8, R63, 0x7632, R8 ;  /* 0x000076323f087816 */ /* 0x000fe20000000008 */
[----:B------:R-:W-:Y:S01]  /*3670*/  FFMA R65, R3, R66, RZ ;  /* 0x0000004203417223 */ /* 0x000fe200000000ff */
[----:B------:R-:W-:Y:S01]  /*3680*/  LOP3.LUT R69, R70, 0x80000000, RZ, 0x3c, !PT ;  /* 0x8000000046457812 */ /* 0x000fe200078e3cff */
[----:B------:R-:W-:Y:S01]  /*3690*/  IMAD.U32 R0, R0, 0x10000, RZ ;  /* 0x0001000000007824 */ /* 0x000fe200078e00ff */
[----:B------:R-:W-:-:S02]  /*36a0*/  SHF.L.U32 R8, R8, 0x10, RZ ;  /* 0x0000001008087819 */ /* 0x000fc400000006ff */
[----:B------:R-:W-:Y:S02]  /*36b0*/  PRMT R3, R61, 0x7632, R3 ;  /* 0x000076323d037816 */ /* 0x000fe40000000003 */
[----:B------:R-:W-:Y:S01]  /*36c0*/  FSEL R66, R42, RZ, P4 ;  /* 0x000000ff2a427208 */ /* 0x000fe20002000000 */
[----:B------:R-:W-:Y:S01]  /*36d0*/  FFMA R8, R8, R69, RZ ;  /* 0x0000004508087223 */ /* 0x000fe200000000ff */
[----:B------:R-:W-:Y:S01]  /*36e0*/  LOP3.LUT R60, R68, 0x80000000, RZ, 0x3c, !PT ;  /* 0x80000000443c7812 */ /* 0x000fe200078e3cff */
[----:B------:R-:W-:Y:S01]  /*36f0*/  FFMA R42, R0, R67, RZ ;  /* 0x00000043002a7223 */ /* 0x000fe200000000ff */
[----:B------:R-:W-:Y:S01]  /*3700*/  IMAD.U32 R3, R3, 0x10000, RZ ;  /* 0x0001000003037824 */ /* 0x000fe200078e00ff */
[----:B------:R-:W-:Y:S01]  /*3710*/  FFMA R39, R39, R46, R66 ;  /* 0x0000002e27277223 */ /* 0x000fe20000000042 */
[----:B------:R-:W-:Y:S01]  /*3720*/  IMAD.U32 R46, R11, 0x10000, RZ ;  /* 0x000100000b2e7824 */ /* 0x000fe200078e00ff */
[----:B------:R-:W-:Y:S01]  /*3730*/  FSEL R8, R8, RZ, P4 ;  /* 0x000000ff08087208 */ /* 0x000fe20002000000 */
[----:B------:R-:W-:Y:S01]  /*3740*/  FFMA R60, R3, R60, RZ ;  /* 0x0000003c033c7223 */ /* 0x000fe200000000ff */
[----:B------:R-:W-:Y:S01]  /*3750*/  FSEL R11, R42, RZ, P4 ;  /* 0x000000ff2a0b7208 */ /* 0x000fe20002000000 */
[----:B------:R-:W-:Y:S01]  /*3760*/  IMAD.U32 R3, R37, 0x10000, RZ ;  /* 0x0001000025037824 */ /* 0x000fe200078e00ff */
[----:B------:R-:W-:Y:S01]  /*3770*/  FSEL R62, R62, RZ, P4 ;  /* 0x000000ff3e3e7208 */ /* 0x000fe20002000000 */
[----:B------:R-:W-:Y:S01]  /*3780*/  IMAD.U32 R0, R36, 0x10000, RZ ;  /* 0x0001000024007824 */ /* 0x000fe200078e00ff */
[----:B------:R-:W-:Y:S01]  /*3790*/  SEL R51, R51, RZ, !P1 ;  /* 0x000000ff33337207 */ /* 0x000fe20004800000 */
[----:B------:R-:W-:Y:S01]  /*37a0*/  FFMA R3, R3, R12, R8 ;  /* 0x0000000c03037223 */ /* 0x000fe20000000008 */
[----:B------:R-:W-:Y:S01]  /*37b0*/  SEL R49, R49, RZ, !P1 ;  /* 0x000000ff31317207 */ /* 0x000fe20004800000 */
[----:B------:R-:W-:Y:S01]  /*37c0*/  FFMA R34, R34, R13, R11 ;  /* 0x0000000d22227223 */ /* 0x000fe2000000000b */
[----:B------:R-:W-:Y:S01]  /*37d0*/  IMAD.U32 R42, R10, 0x10000, RZ ;  /* 0x000100000a2a7824 */ /* 0x000fe200078e00ff */
[----:B------:R-:W-:Y:S01]  /*37e0*/  FFMA R44, R15, R44, R62 ;  /* 0x0000002c0f2c7223 */ /* 0x000fe2000000003e */
[----:B------:R-:W-:Y:S01]  /*37f0*/  IMAD.U32 R36, R14, 0x10000, RZ ;  /* 0x000100000e247824 */ /* 0x000fe200078e00ff */
[----:B------:R-:W-:Y:S01]  /*3800*/  FSEL R11, R60, RZ, P4 ;  /* 0x000000ff3c0b7208 */ /* 0x000fe20002000000 */
[----:B------:R-:W-:Y:S01]  /*3810*/  IMAD.U32 R37, R48, 0x10000, RZ ;  /* 0x0001000030257824 */ /* 0x000fe200078e00ff */
[----:B------:R-:W-:Y:S01]  /*3820*/  SHF.L.U32 R8, R49, 0x10, RZ ;  /* 0x0000001031087819 */ /* 0x000fe200000006ff */
[----:B------:R-:W-:Y:S01]  /*3830*/  IMAD.U32 R10, R51, 0x10000, RZ ;  /* 0x00010000330a7824 */ /* 0x000fe200078e00ff */
[----:B------:R-:W0:Y:S01]  /*3840*/  LDS.128 R12, [R5.X4+0x10] ;  /* 0x00001000050c7984 */ /* 0x000e220000004c00 */
[----:B------:R-:W-:Y:S01]  /*3850*/  FMUL R56, R56, R37 ;  /* 0x0000002538387220 */ /* 0x000fe20000400000 */
[----:B------:R-:W-:Y:S01]  /*3860*/  FFMA R36, R36, R42, R11 ;  /* 0x0000002a24247223 */ /* 0x000fe2000000000b */
[----:B------:R-:W-:Y:S01]  /*3870*/  FMUL R57, R57, R8 ;  /* 0x0000000839397220 */ /* 0x000fe20000400000 */
[----:B------:R-:W-:Y:S01]  /*3880*/  FMUL R59, R59, R10 ;  /* 0x0000000a3b3b7220 */ /* 0x000fe20000400000 */
[----:B------:R-:W-:Y:S01]  /*3890*/  IMAD.U32 R37, R9, 0x10000, RZ ;  /* 0x0001000009257824 */ /* 0x000fe200078e00ff */
[----:B------:R-:W-:Y:S01]  /*38a0*/  FSEL R43, R43, RZ, P4 ;  /* 0x000000ff2b2b7208 */ /* 0x000fe20002000000 */
[----:B------:R-:W1:Y:S01]  /*38b0*/  LDS.128 R8, [R5.X4] ;  /* 0x0000000005087984 */ /* 0x000e620000004c00 */
[----:B------:R-:W-:-:S02]  /*38c0*/  FSEL R65, R65, RZ, P4 ;  /* 0x000000ff41417208 */ /* 0x000fc40002000000 */
[----:B------:R-:W-:Y:S01]  /*38d0*/  SEL R50, R50, RZ, !P1 ;  /* 0x000000ff32327207 */ /* 0x000fe20004800000 */
[----:B------:R-:W-:Y:S01]  /*38e0*/  FFMA R0, R0, R46, R43 ;  /* 0x0000002e00007223 */ /* 0x000fe2000000002b */
[----:B------:R-:W-:Y:S01]  /*38f0*/  PRMT R42, R48, 0x7632, R42 ;  /* 0x00007632302a7816 */ /* 0x000fe2000000002a */
[----:B------:R-:W-:Y:S01]  /*3900*/  FFMA R32, R32, R45, R65 ;  /* 0x0000002d20207223 */ /* 0x000fe20000000041 */
[----:B------:R-:W-:Y:S01]  /*3910*/  PRMT R45, R51, 0x7632, R45 ;  /* 0x00007632332d7816 */ /* 0x000fe2000000002d */
[----:B------:R-:W-:Y:S01]  /*3920*/  IMAD.U32 R43, R50, 0x10000, RZ ;  /* 0x00010000322b7824 */ /* 0x000fe200078e00ff */
[----:B------:R-:W-:Y:S01]  /*3930*/  FSEL R59, R59, RZ, !P1 ;  /* 0x000000ff3b3b7208 */ /* 0x000fe20004800000 */
[----:B------:R-:W-:Y:S01]  /*3940*/  IMAD.U32 R46, R42, 0x10000, RZ ;  /* 0x000100002a2e7824 */ /* 0x000fe200078e00ff */
[----:B------:R-:W-:Y:S01]  /*3950*/  PRMT R42, R50, 0x7632, R42 ;  /* 0x00007632322a7816 */ /* 0x000fe2000000002a */
[----:B------:R-:W-:Y:S01]  /*3960*/  FMUL R58, R58, R43 ;  /* 0x0000002b3a3a7220 */ /* 0x000fe20000400000 */
[----:B------:R-:W-:Y:S01]  /*3970*/  SHF.L.U32 R45, R45, 0x10, RZ ;  /* 0x000000102d2d7819 */ /* 0x000fe200000006ff */
[----:B------:R-:W-:Y:S01]  /*3980*/  FMUL R37, R37, R46 ;  /* 0x0000002e25257220 */ /* 0x000fe20000400000 */
[----:B------:R-:W-:Y:S01]  /*3990*/  PRMT R43, R49, 0x7632, R43 ;  /* 0x00007632312b7816 */ /* 0x000fe2000000002b */
[----:B------:R-:W-:Y:S01]  /*39a0*/  IMAD.U32 R42, R42, 0x10000, RZ ;  /* 0x000100002a2a7824 */ /* 0x000fe200078e00ff */
[----:B------:R-:W-:Y:S01]  /*39b0*/  FSEL R58, R58, RZ, !P1 ;  /* 0x000000ff3a3a7208 */ /* 0x000fe20004800000 */
[----:B------:R-:W-:Y:S01]  /*39c0*/  FMUL R40, R40, R45 ;  /* 0x0000002d28287220 */ /* 0x000fe20000400000 */
[----:B------:R-:W-:Y:S01]  /*39d0*/  FSEL R57, R57, RZ, !P1 ;  /* 0x000000ff39397208 */ /* 0x000fe20004800000 */
[----:B------:R-:W-:Y:S01]  /*39e0*/  FMUL R35, R35, R42 ;  /* 0x0000002a23237220 */ /* 0x000fe20000400000 */
[----:B------:R-:W-:Y:S01]  /*39f0*/  IMAD.U32 R48, R43, 0x10000, RZ ;  /* 0x000100002b307824 */ /* 0x000fe200078e00ff */
[----:B------:R-:W-:Y:S01]  /*3a00*/  FADD R59, R22, R59 ;  /* 0x0000003b163b7221 */ /* 0x000fe20000000000 */
[----:B------:R-:W-:Y:S01]  /*3a10*/  FADD R58, R21, R58 ;  /* 0x0000003a153a7221 */ /* 0x000fe20000000000 */
[----:B------:R-:W-:Y:S01]  /*3a20*/  FSEL R21, R40, RZ, !P1 ;  /* 0x000000ff28157208 */ /* 0x000fe20004800000 */
[----:B------:R-:W-:Y:S01]  /*3a30*/  FMUL R41, R41, R48 ;  /* 0x0000003029297220 */ /* 0x000fe20000400000 */
[----:B------:R-:W-:Y:S01]  /*3a40*/  FSEL R22, R35, RZ, !P1 ;  /* 0x000000ff23167208 */ /* 0x000fe20004800000 */
[----:B------:R-:W-:Y:S01]  /*3a50*/  FADD R57, R28, R57 ;  /* 0x000000391c397221 */ /* 0x000fe20000000000 */
[----:B------:R-:W-:Y:S01]  /*3a60*/  FSEL R28, R37, RZ, !P1 ;  /* 0x000000ff251c7208 */ /* 0x000fe20004800000 */
[----:B------:R-:W-:Y:S01]  /*3a70*/  FADD R21, R30, R21 ;  /* 0x000000151e157221 */ /* 0x000fe20000000000 */
[----:B------:R-:W-:Y:S01]  /*3a80*/  FSEL R42, R41, RZ, !P1 ;  /* 0x000000ff292a7208 */ /* 0x000fe20004800000 */
[----:B------:R-:W-:Y:S01]  /*3a90*/  FADD R22, R29, R22 ;  /* 0x000000161d167221 */ /* 0x000fe20000000000 */
[----:B------:R-:W-:Y:S01]  /*3aa0*/  FSEL R56, R56, RZ, !P1 ;  /* 0x000000ff38387208 */ /* 0x000fe20004800000 */
[----:B------:R-:W-:Y:S01]  /*3ab0*/  FADD R31, R31, R28 ;  /* 0x0000001c1f1f7221 */ /* 0x000fe20000000000 */
[----:B------:R-:W-:Y:S01]  /*3ac0*/  FADD R28, RZ, R21 ;  /* 0x00000015ff1c7221 */ /* 0x000fe20000000000 */
[----:B------:R-:W-:Y:S01]  /*3ad0*/  FADD R22, RZ, R22 ;  /* 0x00000016ff167221 */ /* 0x000fe20000000000 */
[----:B------:R-:W-:Y:S01]  /*3ae0*/  FADD R33, R33, R42 ;  /* 0x0000002a21217221 */ /* 0x000fe20000000000 */
[----:B------:R-:W-:Y:S01]  /*3af0*/  FADD R23, R23, R56 ;  /* 0x0000003817177221 */ /* 0x000fe20000000000 */
[----:B0-----:R-:W-:Y:S01]  /*3b00*/  FADD R15, R15, R28 ;  /* 0x0000001c0f0f7221 */ /* 0x001fe20000000000 */
[----:B------:R-:W-:Y:S01]  /*3b10*/  FADD R13, R13, R22 ;  /* 0x000000160d0d7221 */ /* 0x000fe20000000000 */
[----:B------:R-:W-:Y:S01]  /*3b20*/  FADD R29, RZ, R58 ;  /* 0x0000003aff1d7221 */ /* 0x000fe20000000000 */
[----:B------:R-:W-:Y:S01]  /*3b30*/  FADD R30, RZ, R33 ;  /* 0x00000021ff1e7221 */ /* 0x000fe20000000000 */
[----:B------:R-:W-:Y:S01]  /*3b40*/  SEL R28, R19, RZ, !P0 ;  /* 0x000000ff131c7207 */ /* 0x000fe20004000000 */
[----:B------:R-:W-:Y:S01]  /*3b50*/  FADD R22, RZ, R31 ;  /* 0x0000001fff167221 */ /* 0x000fe20000000000 */
[----:B------:R-:W-:Y:S01]  /*3b60*/  SEL R21, R18, RZ, !P0 ;  /* 0x000000ff12157207 */ /* 0x000fe20004000000 */
[----:B------:R-:W-:Y:S01]  /*3b70*/  FADD R12, R12, R29 ;  /* 0x0000001d0c0c7221 */ /* 0x000fe20000000000 */
[----:B------:R-:W-:Y:S01]  /*3b80*/  FADD R23, RZ, R23 ;  /* 0x00000017ff177221 */ /* 0x000fe20000000000 */
[----:B-1----:R-:W-:Y:S01]  /*3b90*/  FADD R11, R11, R30 ;  /* 0x0000001e0b0b7221 */ /* 0x002fe20000000000 */
[----:B------:R-:W-:Y:S01]  /*3ba0*/  FADD R9, R9, R22 ;  /* 0x0000001609097221 */ /* 0x000fe20000000000 */
[----:B------:R-:W-:Y:S01]  /*3bb0*/  IMAD.U32 R30, R28, 0x10000, RZ ;  /* 0x000100001c1e7824 */ /* 0x000fe200078e00ff */
[----:B------:R-:W-:Y:S01]  /*3bc0*/  SEL R22, R16, RZ, !P0 ;  /* 0x000000ff10167207 */ /* 0x000fe20004000000 */
[----:B------:R-:W-:Y:S01]  /*3bd0*/  FADD R8, R8, R23 ;  /* 0x0000001708087221 */ /* 0x000fe20000000000 */
[----:B------:R-:W-:Y:S01]  /*3be0*/  PRMT R29, R28, 0x7632, R29 ;  /* 0x000076321c1d7816 */ /* 0x000fe2000000001d */
[C---:B------:R-:W-:Y:S01]  /*3bf0*/  IMAD.U32 R31, R21.reuse, 0x10000, RZ ;  /* 0x00010000151f7824 */ /* 0x040fe200078e00ff */
[----:B------:R-:W-:Y:S01]  /*3c00*/  PRMT R28, R21, 0x7632, R28 ;  /* 0x00007632151c7816 */ /* 0x000fe2000000001c */
[----:B------:R-:W-:Y:S01]  /*3c10*/  IMAD.U32 R21, R22, 0x10000, RZ ;  /* 0x0001000016157824 */ /* 0x000fe200078e00ff */
[----:B------:R-:W-:Y:S01]  /*3c20*/  SEL R23, R17, RZ, !P0 ;  /* 0x000000ff11177207 */ /* 0x000fe20004000000 */
[----:B------:R-:W-:Y:S01]  /*3c30*/  IMAD.U32 R29, R29, 0x10000, RZ ;  /* 0x000100001d1d7824 */ /* 0x000fe200078e00ff */
[----:B------:R-:W0:Y:S01]  /*3c40*/  LDS.128 R16, [R5.X4+0x3010] ;  /* 0x0030100005107984 */ /* 0x000e220000004c00 */
[----:B------:R-:W-:Y:S01]  /*3c50*/  IMAD.U32 R28, R28, 0x10000, RZ ;  /* 0x000100001c1c7824 */ /* 0x000fe200078e00ff */
[----:B------:R-:W-:Y:S01]  /*3c60*/  FMUL R55, R55, R30 ;  /* 0x0000001e37377220 */ /* 0x000fe20000400000 */
[----:B------:R-:W-:Y:S01]  /*3c70*/  SHF.L.U32 R30, R23, 0x10, RZ ;  /* 0x00000010171e7819 */ /* 0x000fe200000006ff */
[----:B------:R-:W-:Y:S01]  /*3c80*/  FMUL R54, R54, R31 ;  /* 0x0000001f36367220 */ /* 0x000fe20000400000 */
[----:B------:R-:W-:Y:S01]  /*3c90*/  FMUL R52, R52, R21 ;  /* 0x0000001534347220 */ /* 0x000fe20000400000 */
[----:B------:R-:W-:Y:S01]  /*3ca0*/  PRMT R23, R22, 0x7632, R23 ;  /* 0x0000763216177816 */ /* 0x000fe20000000017 */
[----:B------:R-:W-:Y:S01]  /*3cb0*/  FMUL R29, R26, R29 ;  /* 0x0000001d1a1d7220 */ /* 0x000fe20000400000 */
[----:B------:R-:W-:Y:S01]  /*3cc0*/  FMUL R31, R27, R28 ;  /* 0x0000001c1b1f7220 */ /* 0x000fe20000400000 */
[----:B------:R-:W-:Y:S01]  /*3cd0*/  IMAD.U32 R21, R24, 0x10000, RZ ;  /* 0x0001000018157824 */ /* 0x000fe200078e00ff */
[----:B------:R-:W-:Y:S01]  /*3ce0*/  SHF.L.U32 R22, R25, 0x10, RZ ;  /* 0x0000001019167819 */ /* 0x000fe200000006ff */
[----:B------:R-:W-:Y:S01]  /*3cf0*/  FMUL R53, R53, R30 ;  /* 0x0000001e35357220 */ /* 0x000fe20000400000 */
[----:B------:R-:W1:Y:S01]  /*3d00*/  LDS.128 R24, [R5.X4+0x3000] ;  /* 0x0030000005187984 */ /* 0x000e620000004c00 */
[C---:B------:R-:W-:Y:S01]  /*3d10*/  PRMT R28, R23.reuse, 0x7632, R28 ;  /* 0x00007632171c7816 */ /* 0x040fe2000000001c */
[----:B------:R-:W-:Y:S01]  /*3d20*/  IMAD.U32 R30, R23, 0x10000, RZ ;  /* 0x00010000171e7824 */ /* 0x000fe200078e00ff */
[----:B------:R-:W-:Y:S01]  /*3d30*/  FSEL R61, R64, RZ, P4 ;  /* 0x000000ff403d7208 */ /* 0x000fe20002000000 */
[----:B------:R-:W-:Y:S01]  /*3d40*/  FADD R59, RZ, R59 ;  /* 0x0000003bff3b7221 */ /* 0x000fe20000000000 */
[----:B------:R-:W-:Y:S01]  /*3d50*/  FSEL R55, R55, RZ, !P0 ;  /* 0x000000ff37377208 */ /* 0x000fe20004000000 */
[----:B------:R-:W-:Y:S01]  /*3d60*/  IMAD.U32 R23, R28, 0x10000, RZ ;  /* 0x000100001c177824 */ /* 0x000fe200078e00ff */
[----:B------:R-:W-:Y:S01]  /*3d70*/  FMUL R21, R21, R30 ;  /* 0x0000001e15157220 */ /* 0x000fe20000400000 */
[----:B------:R-:W-:Y:S01]  /*3d80*/  FFMA R38, R38, R47, R61 ;  /* 0x0000002f26267223 */ /* 0x000fe2000000003d */
        /* <DEDUP_REMOVED lines=9> */
[----:B------:R-:W-:Y:S01]  /*3e20*/  FADD R29, RZ, R38 ;  /* 0x00000026ff1d7221 */ /* 0x000fe20000000000 */
[----:B------:R-:W-:Y:S01]  /*3e30*/  FSEL R53, R53, RZ, !P0 ;  /* 0x000000ff35357208 */ /* 0x000fe20004000000 */
[----:B------:R-:W-:Y:S01]  /*3e40*/  FADD R0, RZ, R0 ;  /* 0x00000000ff007221 */ /* 0x000fe20000000000 */
[----:B------:R-:W-:Y:S01]  /*3e50*/  FSEL R23, R22, RZ, !P0 ;  /* 0x000000ff16177208 */ /* 0x000fe20004000000 */
[----:B------:R-:W-:Y:S01]  /*3e60*/  FADD R3, R3, R28 ;  /* 0x0000001c03037221 */ /* 0x000fe20000000000 */
[----:B------:R-:W-:Y:S01]  /*3e70*/  FADD R21, R34, R21 ;  /* 0x0000001522157221 */ /* 0x000fe20000000000 */
[----:B------:R-:W-:Y:S01]  /*3e80*/  FADD R39, RZ, R39 ;  /* 0x00000027ff277221 */ /* 0x000fe20000000000 */
[----:B------:R-:W-:Y:S01]  /*3e90*/  FADD R57, RZ, R57 ;  /* 0x00000039ff397221 */ /* 0x000fe20000000000 */
[----:B------:R-:W-:Y:S01]  /*3ea0*/  FADD R33, R44, R33 ;  /* 0x000000212c217221 */ /* 0x000fe20000000000 */
[----:B------:R-:W-:Y:S01]  /*3eb0*/  FADD R32, R32, R53 ;  /* 0x0000003520207221 */ /* 0x000fe20000000000 */
[----:B------:R-:W-:Y:S01]  /*3ec0*/  FADD R23, R36, R23 ;  /* 0x0000001724177221 */ /* 0x000fe20000000000 */
[----:B0-----:R-:W-:Y:S01]  /*3ed0*/  FADD R30, R18, R29 ;  /* 0x0000001d121e7221 */ /* 0x001fe20000000000 */
[----:B------:R-:W-:Y:S01]  /*3ee0*/  FADD R29, R17, R0 ;  /* 0x00000000111d7221 */ /* 0x000fe20000000000 */
[----:B------:R-:W-:Y:S01]  /*3ef0*/  FADD R22, RZ, R3 ;  /* 0x00000003ff167221 */ /* 0x000fe20000000000 */
[----:B------:R-:W-:Y:S01]  /*3f00*/  FADD R28, R16, R39 ;  /* 0x00000027101c7221 */ /* 0x000fe20000000000 */
[----:B------:R-:W-:Y:S01]  /*3f10*/  FADD R0, RZ, R21 ;  /* 0x00000015ff007221 */ /* 0x000fe20000000000 */
[----:B------:R-:W-:Y:S01]  /*3f20*/  FADD R14, R14, R59 ;  /* 0x0000003b0e0e7221 */ /* 0x000fe20000000000 */
[----:B------:R-:W-:Y:S01]  /*3f30*/  FADD R10, R10, R57 ;  /* 0x000000390a0a7221 */ /* 0x000fe20000000000 */
[----:B------:R-:W-:Y:S01]  /*3f40*/  FADD R33, RZ, R33 ;  /* 0x00000021ff217221 */ /* 0x000fe20000000000 */
[----:B------:R-:W-:Y:S01]  /*3f50*/  FADD R3, RZ, R32 ;  /* 0x00000020ff037221 */ /* 0x000fe20000000000 */
[----:B------:R-:W-:Y:S01]  /*3f60*/  FADD R16, RZ, R23 ;  /* 0x00000017ff107221 */ /* 0x000fe20000000000 */
[----:B------:R-:W-:Y:S01]  /*3f70*/  FADD R31, R19, R22 ;  /* 0x00000016131f7221 */ /* 0x000fe20000000000 */
[----:B-1----:R-:W-:Y:S01]  /*3f80*/  FADD R25, R25, R0 ;  /* 0x0000000019197221 */ /* 0x002fe20000000000 */
[----:B------:R-:W-:Y:S06]  /*3f90*/  BAR.SYNC 0x0 ;  /* 0x0000000000007b1d */ /* 0x000fec0000000000 */
[----:B------:R-:W-:Y:S01]  /*3fa0*/  FADD R24, R24, R33 ;  /* 0x0000002118187221 */ /* 0x000fe20000000000 */
[----:B------:R-:W-:Y:S01]  /*3fb0*/  FADD R26, R26, R3 ;  /* 0x000000031a1a7221 */ /* 0x000fe20000000000 */
[----:B------:R-:W-:Y:S01]  /*3fc0*/  FADD R27, R27, R16 ;  /* 0x000000101b1b7221 */ /* 0x000fe20000000000 */
[----:B------:R-:W-:Y:S01]  /*3fd0*/  IMAD.SHL.U32 R0, R2, 0x4, RZ ;  /* 0x0000000402007824 */ /* 0x000fe200078e00ff */
[----:B------:R-:W-:Y:S01]  /*3fe0*/  STS.128 [R5.X4+0x10], R12 ;  /* 0x0000100c05007388 */ /* 0x000fe20000004c00 */
[----:B------:R-:W-:-:S03]  /*3ff0*/  SHF.L.U32 R3, R4, 0x3, RZ ;  /* 0x0000000304037819 */ /* 0x000fc600000006ff */
[----:B------:R-:W-:Y:S01]  /*4000*/  STS.128 [R5.X4], R8 ;  /* 0x0000000805007388 */ /* 0x000fe20000004c00 */
[----:B------:R-:W-:-:S03]  /*4010*/  LOP3.LUT R0, R0, 0xc, RZ, 0xc0, !PT ;  /* 0x0000000c00007812 */ /* 0x000fc600078ec0ff */
[----:B------:R-:W-:Y:S06]  /*4020*/  BAR.SYNC 0x0 ;  /* 0x0000000000007b1d */ /* 0x000fec0000000000 */
[----:B------:R-:W0:Y:S01]  /*4030*/  LDS.128 R8, [R20.X4] ;  /* 0x0000000014087984 */ /* 0x000e220000004c00 */
[----:B------:R-:W-:Y:S02]  /*4040*/  LOP3.LUT R7, R7, R0, RZ, 0xfc, !PT ;  /* 0x0000000007077212 */ /* 0x000fe400078efcff */
[----:B------:R-:W-:Y:S01]  /*4050*/  SHF.R.U32.HI R0, RZ, 0x2, R2 ;  /* 0x00000002ff007819 */ /* 0x000fe20000011602 */
[----:B------:R-:W1:Y:S01]  /*4060*/  LDS.128 R12, [R20.X4+0x1800] ;  /* 0x00180000140c7984 */ /* 0x000e620000004c00 */
[----:B------:R-:W-:-:S02]  /*4070*/  SHF.R.S32.HI R2, RZ, 0x1f, R7 ;  /* 0x0000001fff027819 */ /* 0x000fc40000011407 */
[----:B------:R-:W-:Y:S01]  /*4080*/  SGXT.U32 R0, R0, 0x3 ;  /* 0x000000030000781a */ /* 0x000fe20000000000 */
[----:B------:R-:W-:Y:S06]  /*4090*/  BAR.SYNC 0x0 ;  /* 0x0000000000007b1d */ /* 0x000fec0000000000 */
[----:B------:R-:W-:Y:S01]  /*40a0*/  STS.128 [R5.X4+0x10], R28 ;  /* 0x0000101c05007388 */ /* 0x000fe20000004c00 */
[----:B------:R-:W-:Y:S02]  /*40b0*/  LEA.HI R4, R2, R7, RZ, 0xb ;  /* 0x0000000702047211 */ /* 0x000fe400078f58ff */
[----:B------:R-:W-:Y:S01]  /*40c0*/  LOP3.LUT R3, R3, R0, RZ, 0xfc, !PT ;  /* 0x0000000003037212 */ /* 0x000fe200078efcff */
[----:B------:R-:W-:Y:S01]  /*40d0*/  STS.128 [R5.X4], R24 ;  /* 0x0000001805007388 */ /* 0x000fe20000004c00 */
[C---:B------:R-:W-:Y:S01]  /*40e0*/  LOP3.LUT R23, R4.reuse, 0xfffff800, RZ, 0xc0, !PT ;  /* 0xfffff80004177812 */ /* 0x040fe200078ec0ff */
[----:B------:R-:W-:Y:S01]  /*40f0*/  IMAD.SHL.U32 R2, R4, 0x100, RZ ;  /* 0x0000010004027824 */ /* 0x000fe200078e00ff */
[----:B------:R-:W-:Y:S01]  /*4100*/  LOP3.LUT R0, R6, R3, RZ, 0xfc, !PT ;  /* 0x0000000306007212 */ /* 0x000fe200078efcff */
[----:B------:R-:W-:Y:S06]  /*4110*/  BAR.SYNC 0x0 ;  /* 0x0000000000007b1d */ /* 0x000fec0000000000 */
[----:B------:R-:W2:Y:S01]  /*4120*/  LDS.128 R16, [R20.X4] ;  /* 0x0000000014107984 */ /* 0x000ea20000004c00 */
[----:B------:R-:W-:-:S02]  /*4130*/  LOP3.LUT R22, R2, 0xfff80000, RZ, 0xc0, !PT ;  /* 0xfff8000002167812 */ /* 0x000fc400078ec0ff */
[C-C-:B------:R-:W-:Y:S02]  /*4140*/  LOP3.LUT R2, R6.reuse, 0x40, R3.reuse, 0xfe, !PT ;  /* 0x0000004006027812 */ /* 0x140fe400078efe03 */
[C-C-:B------:R-:W-:Y:S02]  /*4150*/  LOP3.LUT R4, R6.reuse, 0x80, R3.reuse, 0xfe, !PT ;  /* 0x0000008006047812 */ /* 0x140fe400078efe03 */
[----:B------:R-:W-:Y:S02]  /*4160*/  LOP3.LUT R21, R6, 0xc0, R3, 0xfe, !PT ;  /* 0x000000c006157812 */ /* 0x000fe400078efe03 */
[----:B------:R-:W-:Y:S01]  /*4170*/  IADD3 R23, R22, R7, -R23 ;  /* 0x0000000716177210 */ /* 0x000fe20007ffe817 */
[----:B------:R-:W-:Y:S01]  /*4180*/  IMAD.MOV.U32 R22, RZ, RZ, 0x4 ;  /* 0x00000004ff167424 */ /* 0x000fe200078e00ff */
[----:B------:R-:W-:Y:S02]  /*4190*/  ISETP.GE.AND P1, PT, R0, 0x100, PT ;  /* 0x000001000000780c */ /* 0x000fe40003f26270 */
[----:B------:R-:W-:Y:S01]  /*41a0*/  ISETP.GE.AND P2, PT, R2, 0x100, PT ;  /* 0x000001000200780c */ /* 0x000fe20003f46270 */
[--C-:B------:R-:W-:Y:S01]  /*41b0*/  IMAD R3, R0, 0x800, R23.reuse ;  /* 0x0000080000037824 */ /* 0x100fe200078e0217 */
[C---:B------:R-:W-:Y:S01]  /*41c0*/  ISETP.GE.AND P3, PT, R4.reuse, 0x100, PT ;  /* 0x000001000400780c */ /* 0x040fe20003f66270 */
[----:B------:R-:W-:Y:S01]  /*41d0*/  IMAD R6, R4, 0x800, R23 ;  /* 0x0000080004067824 */ /* 0x000fe200078e0217 */
[----:B------:R-:W-:-:S02]  /*41e0*/  ISETP.GE.AND P0, PT, R21, 0x100, PT ;  /* 0x000001001500780c */ /* 0x000fc40003f06270 */
[----:B------:R-:W-:Y:S01]  /*41f0*/  LEA R5, R2, R23, 0xb ;  /* 0x0000001702057211 */ /* 0x000fe200078e58ff */
[----:B------:R-:W-:-:S04]  /*4200*/  IMAD.WIDE R2, R3, R22, c[0x0][0x178] ;  /* 0x00005e0003027625 */ /* 0x000fc800078e0216 */
[-C--:B------:R-:W-:Y:S01]  /*4210*/  IMAD.WIDE R4, R5, R22.reuse, c[0x0][0x178] ;  /* 0x00005e0005047625 */ /* 0x080fe200078e0216 */
[----:B0-----:R0:W-:Y:S03]  /*4220*/  @!P1 STG.E.128 [R2.64], R8 ;  /* 0x0000000802009986 */ /* 0x0011e6000c101d04 */
[----:B------:R-:W-:Y:S01]  /*4230*/  IMAD.WIDE R6, R6, R22, c[0x0][0x178] ;  /* 0x00005e0006067625 */ /* 0x000fe200078e0216 */
[----:B-1----:R0:W-:Y:S04]  /*4240*/  @!P2 STG.E.128 [R4.64], R12 ;  /* 0x0000000c0400a986 */ /* 0x0021e8000c101d04 */
[----:B--2---:R0:W-:Y:S01]  /*4250*/  @!P3 STG.E.128 [R6.64], R16 ;  /* 0x000000100600b986 */ /* 0x0041e2000c101d04 */
[----:B------:R-:W-:Y:S05]  /*4260*/  @P0 EXIT ;  /* 0x000000000000094d */ /* 0x000fea0003800000 */
[----:B0-----:R-:W0:Y:S01]  /*4270*/  LDS.128 R4, [R20.X4+0x1800] ;  /* 0x0018000014047984 */ /* 0x001e220000004c00 */
[----:B------:R-:W-:-:S04]  /*4280*/  IMAD R2, R21, 0x800, R23 ;  /* 0x0000080015027824 */ /* 0x000fc800078e0217 */
[----:B------:R-:W-:-:S05]  /*4290*/  IMAD.WIDE R2, R2, R22, c[0x0][0x178] ;  /* 0x00005e0002027625 */ /* 0x000fca00078e0216 */
[----:B0-----:R-:W-:Y:S01]  /*42a0*/  STG.E.128 [R2.64], R4 ;  /* 0x0000000402007986 */ /* 0x001fe2000c101d04 */
[----:B------:R-:W-:Y:S05]  /*42b0*/  EXIT ;  /* 0x000000000000794d */ /* 0x000fea0003800000 */
.L_x_0:
[----:B------:R-:W-:-:S00]  /*42c0*/  BRA `(.L_x_0) ;  /* 0xfffffff000007947 */ /* 0x000fc0000383ffff */
[----:B------:R-:W-:-:S00]  /*42d0*/  NOP ;  /* 0x0000000000007918 */ /* 0x000fc00000000000 */
        /* <DEDUP_REMOVED lines=10> */
.L_x_1:


//--------------------- .nv.shared.triton__0d1d2d3d4de5de --------------------------
	.section	.nv.shared.triton__0d1d2d3d4de5de,"aw",@nobits
	.align	16
